//
// Generated by NVIDIA NVVM Compiler
//
// Compiler Build ID: CL-36424714
// Cuda compilation tools, release 13.0, V13.0.88
// Based on NVVM 20.0.0
//

.version 9.0
.target sm_100
.address_size 64

	// .globl	uma_batch_f32

.visible .entry uma_batch_f32(
	.param .u64 .ptr .align 1 uma_batch_f32_param_0,
	.param .u64 .ptr .align 1 uma_batch_f32_param_1,
	.param .u32 uma_batch_f32_param_2,
	.param .u64 .ptr .align 1 uma_batch_f32_param_3,
	.param .u64 .ptr .align 1 uma_batch_f32_param_4,
	.param .u64 .ptr .align 1 uma_batch_f32_param_5,
	.param .u64 .ptr .align 1 uma_batch_f32_param_6,
	.param .u32 uma_batch_f32_param_7,
	.param .u32 uma_batch_f32_param_8,
	.param .u32 uma_batch_f32_param_9,
	.param .u64 .ptr .align 1 uma_batch_f32_param_10,
	.param .u64 .ptr .align 1 uma_batch_f32_param_11
)
.maxntid 32
.minnctapersm 8
{
	.reg .pred 	%p<152>;
	.reg .b32 	%r<318>;
	.reg .b32 	%f<543>;
	.reg .b64 	%rd<188>;

	ld.param.u64 	%rd26, [uma_batch_f32_param_0];
	ld.param.u64 	%rd21, [uma_batch_f32_param_1];
	ld.param.u32 	%r116, [uma_batch_f32_param_2];
	ld.param.u64 	%rd22, [uma_batch_f32_param_3];
	ld.param.u64 	%rd23, [uma_batch_f32_param_4];
	ld.param.u64 	%rd24, [uma_batch_f32_param_5];
	ld.param.u64 	%rd25, [uma_batch_f32_param_6];
	ld.param.u32 	%r117, [uma_batch_f32_param_7];
	ld.param.u32 	%r119, [uma_batch_f32_param_8];
	ld.param.u32 	%r118, [uma_batch_f32_param_9];
	ld.param.u64 	%rd27, [uma_batch_f32_param_10];
	ld.param.u64 	%rd28, [uma_batch_f32_param_11];
	cvta.to.global.u64 	%rd1, %rd21;
	cvta.to.global.u64 	%rd2, %rd26;
	cvta.to.global.u64 	%rd3, %rd28;
	cvta.to.global.u64 	%rd4, %rd27;
	mov.u32 	%r1, %ctaid.x;
	setp.ge.s32 	%p4, %r1, %r119;
	@%p4 bra 	$L__BB0_98;
	cvta.to.global.u64 	%rd29, %rd22;
	cvta.to.global.u64 	%rd30, %rd23;
	cvta.to.global.u64 	%rd31, %rd24;
	cvta.to.global.u64 	%rd32, %rd25;
	mov.u32 	%r301, %tid.x;
	mov.u32 	%r3, %ntid.x;
	setp.lt.u32 	%p5, %r301, %r3;
	mov.b32 	%r120, -1;
	vote.sync.ballot.b32 	%r4, %p5, %r120;
	mul.wide.u32 	%rd33, %r1, 4;
	add.s64 	%rd34, %rd29, %rd33;
	ld.global.nc.f32 	%f1, [%rd34];
	add.s64 	%rd35, %rd30, %rd33;
	ld.global.nc.u32 	%r121, [%rd35];
	add.s64 	%rd36, %rd31, %rd33;
	ld.global.nc.u32 	%r122, [%rd36];
	add.s64 	%rd37, %rd32, %rd33;
	ld.global.nc.u32 	%r7, [%rd37];
	min.s32 	%r123, %r117, %r122;
	min.s32 	%r124, %r123, %r121;
	setp.lt.s32 	%p7, %r124, 1;
	@%p7 bra 	$L__BB0_98;
	mul.lo.s32 	%r8, %r117, %r1;
	setp.ge.u32 	%p8, %r301, %r117;
	@%p8 bra 	$L__BB0_9;
	add.s32 	%r125, %r301, %r3;
	max.u32 	%r126, %r117, %r125;
	setp.lt.u32 	%p9, %r125, %r117;
	selp.u32 	%r127, 1, 0, %p9;
	add.s32 	%r128, %r125, %r127;
	sub.s32 	%r129, %r126, %r128;
	div.u32 	%r130, %r129, %r3;
	add.s32 	%r9, %r130, %r127;
	and.b32  	%r131, %r9, 3;
	setp.eq.s32 	%p10, %r131, 3;
	mov.u32 	%r280, %r301;
	@%p10 bra 	$L__BB0_6;
	add.s32 	%r133, %r9, 1;
	and.b32  	%r10, %r133, 3;
	mov.b32 	%r279, 0;
	mov.u32 	%r280, %r301;
$L__BB0_5:
	.pragma "nounroll";
	add.s32 	%r134, %r280, %r8;
	mul.wide.u32 	%rd38, %r134, 4;
	add.s64 	%rd39, %rd4, %rd38;
	mov.b32 	%r135, 2143289344;
	st.global.u32 	[%rd39], %r135;
	add.s64 	%rd40, %rd3, %rd38;
	st.global.u32 	[%rd40], %r135;
	add.s32 	%r280, %r280, %r3;
	add.s32 	%r279, %r279, 1;
	setp.ne.s32 	%p11, %r279, %r10;
	@%p11 bra 	$L__BB0_5;
$L__BB0_6:
	setp.lt.u32 	%p12, %r9, 3;
	@%p12 bra 	$L__BB0_9;
	shl.b32 	%r141, %r3, 2;
$L__BB0_8:
	add.s32 	%r136, %r280, %r8;
	mul.wide.u32 	%rd41, %r136, 4;
	add.s64 	%rd42, %rd4, %rd41;
	mov.b32 	%r137, 2143289344;
	st.global.u32 	[%rd42], %r137;
	add.s64 	%rd43, %rd3, %rd41;
	st.global.u32 	[%rd43], %r137;
	add.s32 	%r138, %r136, %r3;
	mul.wide.u32 	%rd44, %r138, 4;
	add.s64 	%rd45, %rd4, %rd44;
	st.global.u32 	[%rd45], %r137;
	add.s64 	%rd46, %rd3, %rd44;
	st.global.u32 	[%rd46], %r137;
	add.s32 	%r139, %r138, %r3;
	mul.wide.u32 	%rd47, %r139, 4;
	add.s64 	%rd48, %rd4, %rd47;
	st.global.u32 	[%rd48], %r137;
	add.s64 	%rd49, %rd3, %rd47;
	st.global.u32 	[%rd49], %r137;
	add.s32 	%r140, %r139, %r3;
	mul.wide.u32 	%rd50, %r140, 4;
	add.s64 	%rd51, %rd4, %rd50;
	st.global.u32 	[%rd51], %r137;
	add.s64 	%rd52, %rd3, %rd50;
	st.global.u32 	[%rd52], %r137;
	add.s32 	%r280, %r141, %r280;
	setp.lt.s32 	%p13, %r280, %r117;
	@%p13 bra 	$L__BB0_8;
$L__BB0_9:
	setp.ge.s32 	%p14, %r118, %r117;
	@%p14 bra 	$L__BB0_98;
	bar.warp.sync 	%r4;
	cvt.rn.f32.u32 	%f2, %r122;
	add.s32 	%r18, %r122, %r118;
	add.s32 	%r19, %r18, -1;
	cvt.rn.f32.u32 	%f3, %r121;
	setp.eq.s32 	%p15, %r116, 0;
	setp.eq.s64 	%p16, %rd21, 0;
	or.pred  	%p1, %p16, %p15;
	cvt.u64.u32 	%rd5, %r301;
	mul.wide.u32 	%rd6, %r3, 4;
	add.s32 	%r20, %r301, 1;
	mov.b32 	%r287, 0;
	mov.f32 	%f494, 0f00000000;
	mov.f32 	%f492, %f2;
	mov.f32 	%f493, %f494;
	mov.u32 	%r283, %r118;
$L__BB0_11:
	setp.ne.s32 	%p17, %r301, 0;
	mov.b32 	%r285, 0;
	mov.u32 	%r286, %r285;
	mov.u32 	%r290, %r285;
	mov.u32 	%r291, %r285;
	@%p17 bra 	$L__BB0_22;
	mul.wide.s32 	%rd53, %r283, 4;
	add.s64 	%rd54, %rd2, %rd53;
	ld.global.nc.f32 	%f7, [%rd54];
	abs.f32 	%f8, %f7;
	setp.num.f32 	%p18, %f8, %f8;
	add.f32 	%f133, %f494, %f7;
	fma.rn.f32 	%f134, %f7, %f7, %f493;
	selp.u32 	%r144, 1, 0, %p18;
	add.s32 	%r287, %r287, %r144;
	selp.f32 	%f493, %f134, %f493, %p18;
	selp.f32 	%f494, %f133, %f494, %p18;
	setp.lt.s32 	%p19, %r283, %r18;
	@%p19 bra 	$L__BB0_14;
	sub.s32 	%r145, %r283, %r122;
	mul.wide.s32 	%rd55, %r145, 4;
	add.s64 	%rd56, %rd2, %rd55;
	ld.global.nc.f32 	%f135, [%rd56];
	abs.f32 	%f136, %f135;
	setp.num.f32 	%p20, %f136, %f136;
	sub.f32 	%f137, %f494, %f135;
	mul.f32 	%f138, %f135, %f135;
	sub.f32 	%f139, %f493, %f138;
	selp.s32 	%r146, -1, 0, %p20;
	add.s32 	%r287, %r287, %r146;
	selp.f32 	%f493, %f139, %f493, %p20;
	selp.f32 	%f494, %f137, %f494, %p20;
$L__BB0_14:
	setp.lt.s32 	%p21, %r283, %r19;
	setp.ne.s32 	%p22, %r287, %r122;
	or.pred  	%p23, %p21, %p22;
	setp.equ.f32 	%p24, %f8, 0f7F800000;
	or.pred  	%p25, %p23, %p24;
	mov.b32 	%r285, 0;
	mov.u32 	%r286, %r285;
	@%p25 bra 	$L__BB0_21;
	div.rn.f32 	%f15, %f494, %f2;
	div.rn.f32 	%f140, %f493, %f2;
	mul.f32 	%f141, %f15, %f15;
	sub.f32 	%f142, %f140, %f141;
	max.f32 	%f143, %f142, 0f00000000;
	sqrt.rn.f32 	%f16, %f143;
	abs.f32 	%f144, %f16;
	setp.equ.f32 	%p26, %f144, 0f7F800000;
	abs.f32 	%f145, %f15;
	setp.equ.f32 	%p27, %f145, 0f7F800000;
	or.pred  	%p28, %p26, %p27;
	@%p28 bra 	$L__BB0_21;
	mul.f32 	%f147, %f16, 0f3FE00000;
	sub.f32 	%f17, %f15, %f147;
	mul.f32 	%f148, %f16, 0f3E800000;
	sub.f32 	%f149, %f15, %f148;
	add.f32 	%f150, %f15, %f148;
	add.f32 	%f18, %f15, %f147;
	setp.ltu.f32 	%p29, %f7, %f149;
	setp.gtu.f32 	%p30, %f7, %f150;
	or.pred  	%p31, %p29, %p30;
	@%p31 bra 	$L__BB0_18;
	add.f32 	%f491, %f492, 0f3F800000;
	bra.uni 	$L__BB0_19;
$L__BB0_18:
	setp.lt.f32 	%p32, %f7, %f17;
	setp.gt.f32 	%p33, %f7, %f18;
	add.f32 	%f151, %f492, 0fBF800000;
	selp.f32 	%f152, %f151, %f492, %p33;
	selp.f32 	%f491, %f151, %f152, %p32;
$L__BB0_19:
	max.f32 	%f153, %f491, %f3;
	min.f32 	%f492, %f153, %f2;
	add.f32 	%f154, %f492, 0f3F000000;
	cvt.rmi.f32.f32 	%f155, %f154;
	cvt.rzi.s32.f32 	%r149, %f155;
	max.s32 	%r150, %r149, %r121;
	min.s32 	%r151, %r150, %r122;
	max.s32 	%r286, %r151, 1;
	add.s32 	%r152, %r283, 1;
	setp.ge.s32 	%p34, %r152, %r286;
	setp.lt.s32 	%p35, %r152, %r286;
	or.pred  	%p36, %p35, %p1;
	selp.u32 	%r285, 1, 0, %p34;
	@%p36 bra 	$L__BB0_21;
	add.s64 	%rd58, %rd1, %rd53;
	ld.global.nc.f32 	%f156, [%rd58];
	abs.f32 	%f158, %f156;
	setp.nan.f32 	%p37, %f158, %f158;
	setp.eq.f32 	%p38, %f156, 0f00000000;
	selp.b32 	%r153, 1, 2, %p38;
	selp.b32 	%r285, 1, %r153, %p37;
$L__BB0_21:
	setp.eq.s32 	%p39, %r285, 0;
	sub.s32 	%r154, %r283, %r286;
	add.s32 	%r155, %r154, 1;
	selp.b32 	%r290, 0, %r155, %p39;
	mov.b32 	%r291, %f7;
$L__BB0_22:
	shfl.sync.idx.b32	%r156|%p40, %r285, 0, 31, %r4;
	shfl.sync.idx.b32	%r38|%p41, %r286, 0, 31, %r4;
	shfl.sync.idx.b32	%r39|%p42, %r290, 0, 31, %r4;
	shfl.sync.idx.b32	%r40|%p43, %r291, 0, 31, %r4;
	mov.f32 	%f511, 0f42480000;
	setp.eq.s32 	%p44, %r156, 0;
	@%p44 bra 	$L__BB0_69;
	setp.eq.s32 	%p45, %r156, 1;
	@%p45 bra 	$L__BB0_37;
	setp.ne.s32 	%p46, %r156, 2;
	@%p46 bra 	$L__BB0_53;
	sub.s32 	%r157, %r283, %r118;
	add.s32 	%r158, %r157, 1;
	min.s32 	%r41, %r38, %r158;
	setp.lt.s32 	%p47, %r41, 2;
	@%p47 bra 	$L__BB0_37;
	add.s32 	%r42, %r41, -1;
	setp.ge.s32 	%p49, %r301, %r42;
	mov.pred 	%p151, -1;
	mov.f32 	%f498, 0f00000000;
	mov.f32 	%f499, %f498;
	@%p49 bra 	$L__BB0_34;
	cvt.s64.s32 	%rd59, %r283;
	add.s64 	%rd60, %rd5, %rd59;
	shl.b64 	%rd61, %rd60, 2;
	add.s64 	%rd7, %rd2, %rd61;
	mul.wide.u32 	%rd62, %r41, 4;
	sub.s64 	%rd186, 8, %rd62;
	add.s64 	%rd9, %rd1, %rd61;
	add.s32 	%r160, %r20, %r283;
	sub.s32 	%r292, %r160, %r41;
	mov.f32 	%f499, 0f00000000;
	mov.b32 	%r295, 1;
	mov.u32 	%r293, %r301;
	mov.f32 	%f498, %f499;
$L__BB0_28:
	mov.u32 	%r46, %r295;
	mul.wide.s32 	%rd63, %r292, 4;
	add.s64 	%rd64, %rd2, %rd63;
	add.s64 	%rd65, %rd7, %rd186;
	ld.global.nc.f32 	%f29, [%rd65];
	ld.global.nc.f32 	%f30, [%rd64];
	add.s64 	%rd66, %rd9, %rd186;
	ld.global.nc.f32 	%f31, [%rd66];
	abs.f32 	%f162, %f29;
	setp.equ.f32 	%p50, %f162, 0f7F800000;
	abs.f32 	%f163, %f30;
	setp.equ.f32 	%p51, %f163, 0f7F800000;
	or.pred  	%p52, %p50, %p51;
	abs.f32 	%f165, %f31;
	setp.equ.f32 	%p53, %f165, 0f7F800000;
	or.pred  	%p54, %p52, %p53;
	mov.b32 	%r295, 0;
	@%p54 bra 	$L__BB0_32;
	sub.f32 	%f32, %f29, %f30;
	setp.leu.f32 	%p55, %f32, 0f00000000;
	@%p55 bra 	$L__BB0_31;
	add.f32 	%f498, %f498, %f31;
	mov.u32 	%r295, %r46;
	bra.uni 	$L__BB0_32;
$L__BB0_31:
	setp.lt.f32 	%p56, %f32, 0f00000000;
	add.f32 	%f167, %f499, %f31;
	selp.f32 	%f499, %f167, %f499, %p56;
	mov.u32 	%r295, %r46;
$L__BB0_32:
	add.s32 	%r293, %r293, %r3;
	add.s64 	%rd186, %rd186, %rd6;
	add.s32 	%r292, %r292, %r3;
	setp.lt.s32 	%p57, %r293, %r42;
	@%p57 bra 	$L__BB0_28;
	setp.ne.s32 	%p151, %r295, 0;
$L__BB0_34:
	vote.sync.all.pred 	%p58, %p151, %r4;
	mov.b32 	%r163, %f498;
	shfl.sync.down.b32	%r164|%p59, %r163, 16, 31, %r4;
	mov.b32 	%f168, %r164;
	add.f32 	%f169, %f498, %f168;
	mov.b32 	%r165, %f169;
	shfl.sync.down.b32	%r166|%p60, %r165, 8, 31, %r4;
	mov.b32 	%f170, %r166;
	add.f32 	%f171, %f169, %f170;
	mov.b32 	%r167, %f171;
	shfl.sync.down.b32	%r168|%p61, %r167, 4, 31, %r4;
	mov.b32 	%f172, %r168;
	add.f32 	%f173, %f171, %f172;
	mov.b32 	%r169, %f173;
	shfl.sync.down.b32	%r170|%p62, %r169, 2, 31, %r4;
	mov.b32 	%f174, %r170;
	add.f32 	%f175, %f173, %f174;
	mov.b32 	%r171, %f175;
	shfl.sync.down.b32	%r172|%p63, %r171, 1, 31, %r4;
	mov.b32 	%f176, %r172;
	add.f32 	%f39, %f175, %f176;
	mov.b32 	%r173, %f499;
	shfl.sync.down.b32	%r174|%p64, %r173, 16, 31, %r4;
	mov.b32 	%f177, %r174;
	add.f32 	%f178, %f499, %f177;
	mov.b32 	%r175, %f178;
	shfl.sync.down.b32	%r176|%p65, %r175, 8, 31, %r4;
	mov.b32 	%f179, %r176;
	add.f32 	%f180, %f178, %f179;
	mov.b32 	%r177, %f180;
	shfl.sync.down.b32	%r178|%p66, %r177, 4, 31, %r4;
	mov.b32 	%f181, %r178;
	add.f32 	%f182, %f180, %f181;
	mov.b32 	%r179, %f182;
	shfl.sync.down.b32	%r180|%p67, %r179, 2, 31, %r4;
	mov.b32 	%f183, %r180;
	add.f32 	%f184, %f182, %f183;
	mov.b32 	%r181, %f184;
	shfl.sync.down.b32	%r182|%p68, %r181, 1, 31, %r4;
	mov.b32 	%f185, %r182;
	add.f32 	%f40, %f184, %f185;
	not.pred 	%p69, %p58;
	@%p69 bra 	$L__BB0_37;
	add.f32 	%f41, %f39, %f40;
	setp.leu.f32 	%p90, %f41, 0f00000000;
	@%p90 bra 	$L__BB0_53;
	mul.f32 	%f210, %f39, 0f42C80000;
	div.rn.f32 	%f511, %f210, %f41;
	bra.uni 	$L__BB0_53;
$L__BB0_37:
	setp.ne.s32 	%p70, %r301, 0;
	add.s32 	%r50, %r283, 1;
	shl.b32 	%r51, %r38, 1;
	mov.b32 	%r298, 1112014848;
	@%p70 bra 	$L__BB0_52;
	setp.lt.s32 	%p71, %r38, 2;
	min.s32 	%r185, %r50, %r51;
	setp.le.s32 	%p72, %r185, %r38;
	or.pred  	%p73, %p71, %p72;
	@%p73 bra 	$L__BB0_52;
	sub.s32 	%r187, %r50, %r51;
	max.s32 	%r296, %r187, 0;
	cvt.rn.f32.u32 	%f186, %r38;
	rcp.rn.f32 	%f43, %f186;
	add.s32 	%r297, %r296, %r38;
	setp.gt.s32 	%p74, %r297, %r283;
	@%p74 bra 	$L__BB0_52;
	mul.wide.u32 	%rd67, %r296, 4;
	add.s64 	%rd68, %rd2, %rd67;
	ld.global.nc.f32 	%f502, [%rd68];
	mov.f32 	%f503, 0f00000000;
	mov.f32 	%f504, %f503;
$L__BB0_41:
	mul.wide.u32 	%rd69, %r296, 4;
	add.s64 	%rd70, %rd2, %rd69;
	ld.global.nc.f32 	%f48, [%rd70+4];
	abs.f32 	%f188, %f48;
	setp.equ.f32 	%p75, %f188, 0f7F800000;
	abs.f32 	%f189, %f502;
	setp.equ.f32 	%p76, %f189, 0f7F800000;
	or.pred  	%p77, %p75, %p76;
	@%p77 bra 	$L__BB0_52;
	add.s32 	%r296, %r296, 1;
	sub.f32 	%f191, %f48, %f502;
	setp.leu.f32 	%p78, %f191, 0f00000000;
	add.f32 	%f192, %f504, %f191;
	sub.f32 	%f193, %f503, %f191;
	selp.f32 	%f504, %f504, %f192, %p78;
	setp.lt.f32 	%p79, %f191, 0f00000000;
	selp.f32 	%f503, %f193, %f503, %p79;
	setp.lt.s32 	%p80, %r296, %r297;
	mov.f32 	%f502, %f48;
	@%p80 bra 	$L__BB0_41;
	mul.f32 	%f508, %f43, %f504;
	mul.f32 	%f507, %f43, %f503;
	add.f32 	%f53, %f508, %f507;
	setp.eq.f32 	%p81, %f53, 0f00000000;
	mov.f32 	%f510, 0f42480000;
	@%p81 bra 	$L__BB0_45;
	mul.f32 	%f195, %f508, 0f42C80000;
	div.rn.f32 	%f510, %f195, %f53;
$L__BB0_45:
	setp.ge.s32 	%p82, %r297, %r283;
	@%p82 bra 	$L__BB0_51;
	mov.f32 	%f196, 0f3F800000;
	sub.f32 	%f56, %f196, %f43;
	mul.wide.u32 	%rd71, %r297, 4;
	add.s64 	%rd72, %rd2, %rd71;
	ld.global.nc.f32 	%f506, [%rd72];
$L__BB0_47:
	add.s32 	%r57, %r297, 1;
	mul.wide.u32 	%rd73, %r297, 4;
	add.s64 	%rd74, %rd2, %rd73;
	ld.global.nc.f32 	%f61, [%rd74+4];
	abs.f32 	%f198, %f61;
	setp.equ.f32 	%p83, %f198, 0f7F800000;
	abs.f32 	%f199, %f506;
	setp.equ.f32 	%p84, %f199, 0f7F800000;
	or.pred  	%p85, %p83, %p84;
	mov.f32 	%f510, 0f42480000;
	@%p85 bra 	$L__BB0_51;
	sub.f32 	%f202, %f61, %f506;
	max.f32 	%f203, %f202, 0f00000000;
	setp.lt.f32 	%p86, %f202, 0f00000000;
	neg.f32 	%f204, %f202;
	selp.f32 	%f205, %f204, 0f00000000, %p86;
	mul.f32 	%f206, %f56, %f508;
	fma.rn.f32 	%f508, %f43, %f203, %f206;
	mul.f32 	%f207, %f56, %f507;
	fma.rn.f32 	%f507, %f43, %f205, %f207;
	add.f32 	%f64, %f508, %f507;
	setp.eq.f32 	%p87, %f64, 0f00000000;
	mov.f32 	%f510, 0f42480000;
	@%p87 bra 	$L__BB0_50;
	mul.f32 	%f208, %f508, 0f42C80000;
	div.rn.f32 	%f510, %f208, %f64;
$L__BB0_50:
	setp.lt.s32 	%p88, %r57, %r283;
	mov.f32 	%f506, %f61;
	mov.u32 	%r297, %r57;
	@%p88 bra 	$L__BB0_47;
$L__BB0_51:
	mov.b32 	%r298, %f510;
$L__BB0_52:
	shfl.sync.idx.b32	%r189|%p89, %r298, 0, 31, %r4;
	mov.b32 	%f511, %r189;
$L__BB0_53:
	fma.rn.f32 	%f212, %f511, 0f40000000, 0fC2C80000;
	abs.f32 	%f213, %f212;
	div.rn.f32 	%f214, %f213, 0f41C80000;
	add.f32 	%f70, %f1, %f214;
	setp.ge.s32 	%p91, %r301, %r38;
	mov.f32 	%f515, 0f00000000;
	mov.f32 	%f516, %f515;
	@%p91 bra 	$L__BB0_66;
	mul.f32 	%f216, %f70, 0f3F000000;
	cvt.rzi.f32.f32 	%f217, %f216;
	add.f32 	%f218, %f217, %f217;
	sub.f32 	%f219, %f70, %f218;
	abs.f32 	%f71, %f219;
	abs.f32 	%f72, %f70;
	cvt.rmi.f32.f32 	%f73, %f70;
	mov.f32 	%f516, 0f00000000;
	mov.u32 	%r299, %r301;
	mov.f32 	%f515, %f516;
$L__BB0_55:
	add.s32 	%r190, %r299, %r39;
	mul.wide.s32 	%rd75, %r190, 4;
	add.s64 	%rd76, %rd2, %rd75;
	ld.global.nc.f32 	%f76, [%rd76];
	abs.f32 	%f220, %f76;
	setp.nan.f32 	%p92, %f220, %f220;
	mov.f32 	%f514, 0f3F800000;
	@%p92 bra 	$L__BB0_65;
	setp.eq.f32 	%p93, %f70, 0f00000000;
	sub.s32 	%r61, %r38, %r299;
	cvt.rn.f32.s32 	%f77, %r61;
	abs.f32 	%f78, %f77;
	setp.lt.f32 	%p94, %f78, 0f00800000;
	mul.f32 	%f222, %f78, 0f4B800000;
	selp.f32 	%f223, %f222, %f78, %p94;
	selp.f32 	%f224, 0fC1C00000, 0f00000000, %p94;
	mov.b32 	%r191, %f223;
	add.s32 	%r192, %r191, -1060439283;
	and.b32  	%r193, %r192, -8388608;
	sub.s32 	%r194, %r191, %r193;
	mov.b32 	%f225, %r194;
	cvt.rn.f32.s32 	%f226, %r193;
	fma.rn.f32 	%f227, %f226, 0f34000000, %f224;
	add.f32 	%f228, %f225, 0fBF800000;
	add.f32 	%f229, %f225, 0f3F800000;
	rcp.approx.ftz.f32 	%f230, %f229;
	add.f32 	%f231, %f228, %f228;
	mul.f32 	%f232, %f231, %f230;
	mul.f32 	%f233, %f232, %f232;
	sub.f32 	%f234, %f228, %f232;
	add.f32 	%f235, %f234, %f234;
	neg.f32 	%f236, %f232;
	fma.rn.f32 	%f237, %f236, %f228, %f235;
	mul.rn.f32 	%f238, %f230, %f237;
	fma.rn.f32 	%f239, %f233, 0f3A2C32E4, 0f3B52E7DB;
	fma.rn.f32 	%f240, %f239, %f233, 0f3C93BB73;
	fma.rn.f32 	%f241, %f240, %f233, 0f3DF6384F;
	mul.rn.f32 	%f242, %f241, %f233;
	fma.rn.f32 	%f243, %f232, 0f3FB8AA3B, %f227;
	sub.f32 	%f244, %f227, %f243;
	fma.rn.f32 	%f245, %f232, 0f3FB8AA3B, %f244;
	fma.rn.f32 	%f246, %f238, 0f3FB8AA3B, %f245;
	fma.rn.f32 	%f247, %f232, 0f32A55E34, %f246;
	mul.f32 	%f248, %f242, 0f40400000;
	fma.rn.f32 	%f249, %f248, %f238, %f247;
	fma.rn.f32 	%f250, %f242, %f232, %f249;
	add.rn.f32 	%f251, %f243, %f250;
	neg.f32 	%f252, %f243;
	add.rn.f32 	%f253, %f251, %f252;
	neg.f32 	%f254, %f253;
	add.rn.f32 	%f255, %f250, %f254;
	mul.rn.f32 	%f256, %f251, %f70;
	neg.f32 	%f257, %f256;
	fma.rn.f32 	%f258, %f251, %f70, %f257;
	fma.rn.f32 	%f259, %f255, %f70, %f258;
	cvt.rni.f32.f32 	%f260, %f256;
	sub.f32 	%f261, %f256, %f260;
	add.f32 	%f262, %f261, %f259;
	fma.rn.f32 	%f263, %f262, 0f391FCB8E, 0f3AAF85ED;
	fma.rn.f32 	%f264, %f263, %f262, 0f3C1D9856;
	fma.rn.f32 	%f265, %f264, %f262, 0f3D6357BB;
	fma.rn.f32 	%f266, %f265, %f262, 0f3E75FDEC;
	fma.rn.f32 	%f267, %f266, %f262, 0f3F317218;
	fma.rn.f32 	%f268, %f267, %f262, 0f3F800000;
	cvt.rzi.s32.f32 	%r195, %f260;
	setp.gt.f32 	%p95, %f260, 0f00000000;
	selp.b32 	%r196, 0, -2097152000, %p95;
	add.s32 	%r197, %r196, 2130706432;
	mov.b32 	%f269, %r197;
	mul.f32 	%f270, %f268, %f269;
	shl.b32 	%r198, %r195, 23;
	sub.s32 	%r199, %r198, %r196;
	mov.b32 	%f271, %r199;
	mul.f32 	%f272, %f270, %f271;
	abs.f32 	%f273, %f256;
	setp.gt.f32 	%p96, %f273, 0f43180000;
	setp.lt.f32 	%p97, %f256, 0f00000000;
	selp.f32 	%f274, 0f00000000, 0f7F800000, %p97;
	selp.f32 	%f79, %f274, %f272, %p96;
	setp.eq.s32 	%p98, %r61, 1;
	or.pred  	%p99, %p98, %p93;
	@%p99 bra 	$L__BB0_64;
	setp.num.f32 	%p100, %f72, %f72;
	setp.num.f32 	%p101, %f78, %f78;
	and.pred  	%p102, %p101, %p100;
	@%p102 bra 	$L__BB0_59;
	add.rn.f32 	%f514, %f77, %f70;
	bra.uni 	$L__BB0_64;
$L__BB0_59:
	setp.ne.s32 	%p103, %r61, 0;
	setp.neu.f32 	%p104, %f78, 0f7F800000;
	and.pred  	%p105, %p103, %p104;
	@%p105 bra 	$L__BB0_61;
	setp.lt.f32 	%p112, %f70, 0f00000000;
	setp.neu.f32 	%p113, %f71, 0f3F800000;
	add.f32 	%f278, %f77, %f77;
	mov.b32 	%r200, %f278;
	xor.b32  	%r201, %r200, 2139095040;
	selp.b32 	%r202, %r201, %r200, %p112;
	and.b32  	%r203, %r202, 2147483647;
	selp.b32 	%r204, %r203, %r202, %p113;
	mov.b32 	%f514, %r204;
	bra.uni 	$L__BB0_64;
$L__BB0_61:
	setp.eq.f32 	%p106, %f72, 0f7F800000;
	setp.eq.s32 	%p107, %r61, -1;
	and.pred  	%p108, %p107, %p106;
	@%p108 bra 	$L__BB0_64;
	setp.gt.s32 	%p109, %r61, -1;
	mov.f32 	%f514, %f79;
	@%p109 bra 	$L__BB0_64;
	setp.neu.f32 	%p110, %f70, %f73;
	setp.neu.f32 	%p111, %f71, 0f3F800000;
	neg.f32 	%f276, %f79;
	selp.f32 	%f277, %f79, %f276, %p111;
	selp.f32 	%f514, 0f7FFFFFFF, %f277, %p110;
$L__BB0_64:
	fma.rn.f32 	%f515, %f76, %f514, %f515;
	add.f32 	%f516, %f516, %f514;
$L__BB0_65:
	add.s32 	%r299, %r299, %r3;
	setp.lt.s32 	%p114, %r299, %r38;
	@%p114 bra 	$L__BB0_55;
$L__BB0_66:
	setp.ne.s32 	%p115, %r301, 0;
	mov.b32 	%r205, %f515;
	shfl.sync.down.b32	%r206|%p116, %r205, 16, 31, %r4;
	mov.b32 	%f279, %r206;
	add.f32 	%f280, %f515, %f279;
	mov.b32 	%r207, %f280;
	shfl.sync.down.b32	%r208|%p117, %r207, 8, 31, %r4;
	mov.b32 	%f281, %r208;
	add.f32 	%f282, %f280, %f281;
	mov.b32 	%r209, %f282;
	shfl.sync.down.b32	%r210|%p118, %r209, 4, 31, %r4;
	mov.b32 	%f283, %r210;
	add.f32 	%f284, %f282, %f283;
	mov.b32 	%r211, %f284;
	shfl.sync.down.b32	%r212|%p119, %r211, 2, 31, %r4;
	mov.b32 	%f285, %r212;
	add.f32 	%f286, %f284, %f285;
	mov.b32 	%r213, %f286;
	shfl.sync.down.b32	%r214|%p120, %r213, 1, 31, %r4;
	mov.b32 	%f287, %r214;
	add.f32 	%f90, %f286, %f287;
	mov.b32 	%r215, %f516;
	shfl.sync.down.b32	%r216|%p121, %r215, 16, 31, %r4;
	mov.b32 	%f288, %r216;
	add.f32 	%f289, %f516, %f288;
	mov.b32 	%r217, %f289;
	shfl.sync.down.b32	%r218|%p122, %r217, 8, 31, %r4;
	mov.b32 	%f290, %r218;
	add.f32 	%f291, %f289, %f290;
	mov.b32 	%r219, %f291;
	shfl.sync.down.b32	%r220|%p123, %r219, 4, 31, %r4;
	mov.b32 	%f292, %r220;
	add.f32 	%f293, %f291, %f292;
	mov.b32 	%r221, %f293;
	shfl.sync.down.b32	%r222|%p124, %r221, 2, 31, %r4;
	mov.b32 	%f294, %r222;
	add.f32 	%f295, %f293, %f294;
	mov.b32 	%r223, %f295;
	shfl.sync.down.b32	%r224|%p125, %r223, 1, 31, %r4;
	mov.b32 	%f296, %r224;
	add.f32 	%f91, %f295, %f296;
	@%p115 bra 	$L__BB0_68;
	setp.gt.f32 	%p126, %f91, 0f00000000;
	div.rn.f32 	%f297, %f90, %f91;
	mov.b32 	%f298, %r40;
	selp.f32 	%f299, %f297, %f298, %p126;
	add.s32 	%r225, %r283, %r8;
	mul.wide.s32 	%rd77, %r225, 4;
	add.s64 	%rd78, %rd4, %rd77;
	st.global.f32 	[%rd78], %f299;
$L__BB0_68:
	bar.warp.sync 	%r4;
$L__BB0_69:
	add.s32 	%r283, %r283, 1;
	setp.ne.s32 	%p127, %r283, %r117;
	@%p127 bra 	$L__BB0_11;
	setp.gt.s32 	%p128, %r7, 1;
	@%p128 bra 	$L__BB0_78;
	setp.ge.u32 	%p145, %r301, %r117;
	@%p145 bra 	$L__BB0_98;
	add.s32 	%r263, %r301, %r3;
	max.s32 	%r264, %r117, %r263;
	setp.lt.s32 	%p146, %r263, %r117;
	selp.u32 	%r265, 1, 0, %p146;
	add.s32 	%r266, %r263, %r265;
	sub.s32 	%r267, %r264, %r266;
	div.u32 	%r268, %r267, %r3;
	add.s32 	%r64, %r268, %r265;
	and.b32  	%r269, %r64, 3;
	setp.eq.s32 	%p147, %r269, 3;
	@%p147 bra 	$L__BB0_75;
	add.s32 	%r270, %r64, 1;
	and.b32  	%r271, %r270, 3;
	add.s32 	%r272, %r301, %r8;
	mul.wide.u32 	%rd187, %r272, 4;
	neg.s32 	%r300, %r271;
	mad.lo.s32 	%r301, %r3, %r271, %r301;
$L__BB0_74:
	.pragma "nounroll";
	add.s64 	%rd172, %rd4, %rd187;
	ld.global.f32 	%f480, [%rd172];
	add.s64 	%rd173, %rd3, %rd187;
	st.global.f32 	[%rd173], %f480;
	add.s64 	%rd187, %rd187, %rd6;
	add.s32 	%r300, %r300, 1;
	setp.ne.s32 	%p148, %r300, 0;
	@%p148 bra 	$L__BB0_74;
$L__BB0_75:
	setp.lt.u32 	%p149, %r64, 3;
	@%p149 bra 	$L__BB0_98;
	shl.b32 	%r277, %r3, 2;
$L__BB0_77:
	add.s32 	%r273, %r301, %r8;
	mul.wide.u32 	%rd174, %r273, 4;
	add.s64 	%rd175, %rd4, %rd174;
	ld.global.f32 	%f481, [%rd175];
	add.s64 	%rd176, %rd3, %rd174;
	st.global.f32 	[%rd176], %f481;
	add.s32 	%r274, %r273, %r3;
	mul.wide.u32 	%rd177, %r274, 4;
	add.s64 	%rd178, %rd4, %rd177;
	ld.global.f32 	%f482, [%rd178];
	add.s64 	%rd179, %rd3, %rd177;
	st.global.f32 	[%rd179], %f482;
	add.s32 	%r275, %r274, %r3;
	mul.wide.u32 	%rd180, %r275, 4;
	add.s64 	%rd181, %rd4, %rd180;
	ld.global.f32 	%f483, [%rd181];
	add.s64 	%rd182, %rd3, %rd180;
	st.global.f32 	[%rd182], %f483;
	add.s32 	%r276, %r275, %r3;
	mul.wide.u32 	%rd183, %r276, 4;
	add.s64 	%rd184, %rd4, %rd183;
	ld.global.f32 	%f484, [%rd184];
	add.s64 	%rd185, %rd3, %rd183;
	st.global.f32 	[%rd185], %f484;
	add.s32 	%r301, %r277, %r301;
	setp.lt.s32 	%p150, %r301, %r117;
	@%p150 bra 	$L__BB0_77;
	bra.uni 	$L__BB0_98;
$L__BB0_78:
	setp.ne.s32 	%p129, %r301, 0;
	add.s32 	%r312, %r19, %r7;
	setp.gt.s32 	%p130, %r312, %r117;
	or.pred  	%p131, %p129, %p130;
	@%p131 bra 	$L__BB0_98;
	add.s32 	%r73, %r7, -1;
	cvt.rn.f32.u32 	%f92, %r7;
	mul.f32 	%f302, %f92, 0f3F000000;
	add.s32 	%r227, %r7, 1;
	cvt.rn.f32.u32 	%f303, %r227;
	mul.f32 	%f93, %f302, %f303;
	add.s32 	%r228, %r7, -2;
	and.b32  	%r74, %r73, 15;
	setp.lt.u32 	%p132, %r228, 15;
	mov.f32 	%f536, 0f00000000;
	mov.b32 	%r305, 0;
	mov.f32 	%f535, %f536;
	@%p132 bra 	$L__BB0_82;
	and.b32  	%r305, %r73, -16;
	mov.f32 	%f536, 0f00000000;
	mov.b32 	%r303, 0;
	cvt.u64.u32 	%rd80, %r8;
	cvt.s64.s32 	%rd81, %r18;
	add.s64 	%rd82, %rd81, %rd80;
$L__BB0_81:
	.pragma "nounroll";
	cvt.s64.s32 	%rd79, %r303;
	add.s64 	%rd83, %rd82, %rd79;
	shl.b64 	%rd84, %rd83, 2;
	add.s64 	%rd85, %rd4, %rd84;
	ld.global.f32 	%f305, [%rd85+-4];
	cvt.rn.f32.u32 	%f306, %r303;
	add.f32 	%f307, %f306, 0f3F800000;
	fma.rn.f32 	%f308, %f307, %f305, %f535;
	add.f32 	%f309, %f536, %f305;
	ld.global.f32 	%f310, [%rd85];
	add.s32 	%r230, %r303, 1;
	cvt.rn.f32.u32 	%f311, %r230;
	add.f32 	%f312, %f311, 0f3F800000;
	fma.rn.f32 	%f313, %f312, %f310, %f308;
	add.f32 	%f314, %f309, %f310;
	ld.global.f32 	%f315, [%rd85+4];
	add.s32 	%r231, %r303, 2;
	cvt.rn.f32.u32 	%f316, %r231;
	add.f32 	%f317, %f316, 0f3F800000;
	fma.rn.f32 	%f318, %f317, %f315, %f313;
	add.f32 	%f319, %f314, %f315;
	ld.global.f32 	%f320, [%rd85+8];
	add.s32 	%r232, %r303, 3;
	cvt.rn.f32.u32 	%f321, %r232;
	add.f32 	%f322, %f321, 0f3F800000;
	fma.rn.f32 	%f323, %f322, %f320, %f318;
	add.f32 	%f324, %f319, %f320;
	ld.global.f32 	%f325, [%rd85+12];
	add.s32 	%r233, %r303, 4;
	cvt.rn.f32.u32 	%f326, %r233;
	add.f32 	%f327, %f326, 0f3F800000;
	fma.rn.f32 	%f328, %f327, %f325, %f323;
	add.f32 	%f329, %f324, %f325;
	ld.global.f32 	%f330, [%rd85+16];
	add.s32 	%r234, %r303, 5;
	cvt.rn.f32.u32 	%f331, %r234;
	add.f32 	%f332, %f331, 0f3F800000;
	fma.rn.f32 	%f333, %f332, %f330, %f328;
	add.f32 	%f334, %f329, %f330;
	ld.global.f32 	%f335, [%rd85+20];
	add.s32 	%r235, %r303, 6;
	cvt.rn.f32.u32 	%f336, %r235;
	add.f32 	%f337, %f336, 0f3F800000;
	fma.rn.f32 	%f338, %f337, %f335, %f333;
	add.f32 	%f339, %f334, %f335;
	ld.global.f32 	%f340, [%rd85+24];
	add.s32 	%r236, %r303, 7;
	cvt.rn.f32.u32 	%f341, %r236;
	add.f32 	%f342, %f341, 0f3F800000;
	fma.rn.f32 	%f343, %f342, %f340, %f338;
	add.f32 	%f344, %f339, %f340;
	ld.global.f32 	%f345, [%rd85+28];
	add.s32 	%r237, %r303, 8;
	cvt.rn.f32.u32 	%f346, %r237;
	add.f32 	%f347, %f346, 0f3F800000;
	fma.rn.f32 	%f348, %f347, %f345, %f343;
	add.f32 	%f349, %f344, %f345;
	ld.global.f32 	%f350, [%rd85+32];
	add.s32 	%r238, %r303, 9;
	cvt.rn.f32.u32 	%f351, %r238;
	add.f32 	%f352, %f351, 0f3F800000;
	fma.rn.f32 	%f353, %f352, %f350, %f348;
	add.f32 	%f354, %f349, %f350;
	ld.global.f32 	%f355, [%rd85+36];
	add.s32 	%r239, %r303, 10;
	cvt.rn.f32.u32 	%f356, %r239;
	add.f32 	%f357, %f356, 0f3F800000;
	fma.rn.f32 	%f358, %f357, %f355, %f353;
	add.f32 	%f359, %f354, %f355;
	ld.global.f32 	%f360, [%rd85+40];
	add.s32 	%r240, %r303, 11;
	cvt.rn.f32.u32 	%f361, %r240;
	add.f32 	%f362, %f361, 0f3F800000;
	fma.rn.f32 	%f363, %f362, %f360, %f358;
	add.f32 	%f364, %f359, %f360;
	ld.global.f32 	%f365, [%rd85+44];
	add.s32 	%r241, %r303, 12;
	cvt.rn.f32.u32 	%f366, %r241;
	add.f32 	%f367, %f366, 0f3F800000;
	fma.rn.f32 	%f368, %f367, %f365, %f363;
	add.f32 	%f369, %f364, %f365;
	ld.global.f32 	%f370, [%rd85+48];
	add.s32 	%r242, %r303, 13;
	cvt.rn.f32.u32 	%f371, %r242;
	add.f32 	%f372, %f371, 0f3F800000;
	fma.rn.f32 	%f373, %f372, %f370, %f368;
	add.f32 	%f374, %f369, %f370;
	ld.global.f32 	%f375, [%rd85+52];
	add.s32 	%r243, %r303, 14;
	cvt.rn.f32.u32 	%f376, %r243;
	add.f32 	%f377, %f376, 0f3F800000;
	fma.rn.f32 	%f378, %f377, %f375, %f373;
	add.f32 	%f379, %f374, %f375;
	ld.global.f32 	%f380, [%rd85+56];
	add.s32 	%r244, %r303, 15;
	cvt.rn.f32.u32 	%f381, %r244;
	add.f32 	%f382, %f381, 0f3F800000;
	fma.rn.f32 	%f535, %f382, %f380, %f378;
	add.f32 	%f536, %f379, %f380;
	add.s32 	%r303, %r303, 16;
	setp.ne.s32 	%p133, %r303, %r305;
	@%p133 bra 	$L__BB0_81;
$L__BB0_82:
	setp.eq.s32 	%p134, %r74, 0;
	@%p134 bra 	$L__BB0_91;
	and.b32  	%r79, %r73, 7;
	setp.lt.u32 	%p135, %r74, 8;
	@%p135 bra 	$L__BB0_85;
	cvt.s64.s32 	%rd86, %r305;
	cvt.u64.u32 	%rd87, %r8;
	cvt.s64.s32 	%rd88, %r18;
	add.s64 	%rd89, %rd88, %rd87;
	add.s64 	%rd90, %rd89, %rd86;
	shl.b64 	%rd91, %rd90, 2;
	add.s64 	%rd92, %rd4, %rd91;
	ld.global.f32 	%f384, [%rd92+-4];
	cvt.rn.f32.u32 	%f385, %r305;
	add.f32 	%f386, %f385, 0f3F800000;
	fma.rn.f32 	%f387, %f386, %f384, %f535;
	add.f32 	%f388, %f536, %f384;
	add.s32 	%r245, %r305, 1;
	cvt.s64.s32 	%rd93, %r245;
	add.s64 	%rd94, %rd89, %rd93;
	shl.b64 	%rd95, %rd94, 2;
	add.s64 	%rd96, %rd4, %rd95;
	ld.global.f32 	%f389, [%rd96+-4];
	cvt.rn.f32.u32 	%f390, %r245;
	add.f32 	%f391, %f390, 0f3F800000;
	fma.rn.f32 	%f392, %f391, %f389, %f387;
	add.f32 	%f393, %f388, %f389;
	add.s32 	%r246, %r305, 2;
	cvt.s64.s32 	%rd97, %r246;
	add.s64 	%rd98, %rd89, %rd97;
	shl.b64 	%rd99, %rd98, 2;
	add.s64 	%rd100, %rd4, %rd99;
	ld.global.f32 	%f394, [%rd100+-4];
	cvt.rn.f32.u32 	%f395, %r246;
	add.f32 	%f396, %f395, 0f3F800000;
	fma.rn.f32 	%f397, %f396, %f394, %f392;
	add.f32 	%f398, %f393, %f394;
	add.s32 	%r247, %r305, 3;
	cvt.s64.s32 	%rd101, %r247;
	add.s64 	%rd102, %rd89, %rd101;
	shl.b64 	%rd103, %rd102, 2;
	add.s64 	%rd104, %rd4, %rd103;
	ld.global.f32 	%f399, [%rd104+-4];
	cvt.rn.f32.u32 	%f400, %r247;
	add.f32 	%f401, %f400, 0f3F800000;
	fma.rn.f32 	%f402, %f401, %f399, %f397;
	add.f32 	%f403, %f398, %f399;
	add.s32 	%r248, %r305, 4;
	cvt.s64.s32 	%rd105, %r248;
	add.s64 	%rd106, %rd89, %rd105;
	shl.b64 	%rd107, %rd106, 2;
	add.s64 	%rd108, %rd4, %rd107;
	ld.global.f32 	%f404, [%rd108+-4];
	cvt.rn.f32.u32 	%f405, %r248;
	add.f32 	%f406, %f405, 0f3F800000;
	fma.rn.f32 	%f407, %f406, %f404, %f402;
	add.f32 	%f408, %f403, %f404;
	add.s32 	%r249, %r305, 5;
	cvt.s64.s32 	%rd109, %r249;
	add.s64 	%rd110, %rd89, %rd109;
	shl.b64 	%rd111, %rd110, 2;
	add.s64 	%rd112, %rd4, %rd111;
	ld.global.f32 	%f409, [%rd112+-4];
	cvt.rn.f32.u32 	%f410, %r249;
	add.f32 	%f411, %f410, 0f3F800000;
	fma.rn.f32 	%f412, %f411, %f409, %f407;
	add.f32 	%f413, %f408, %f409;
	add.s32 	%r250, %r305, 6;
	cvt.s64.s32 	%rd113, %r250;
	add.s64 	%rd114, %rd89, %rd113;
	shl.b64 	%rd115, %rd114, 2;
	add.s64 	%rd116, %rd4, %rd115;
	ld.global.f32 	%f414, [%rd116+-4];
	cvt.rn.f32.u32 	%f415, %r250;
	add.f32 	%f416, %f415, 0f3F800000;
	fma.rn.f32 	%f417, %f416, %f414, %f412;
	add.f32 	%f418, %f413, %f414;
	add.s32 	%r251, %r305, 7;
	cvt.s64.s32 	%rd117, %r251;
	add.s64 	%rd118, %rd89, %rd117;
	shl.b64 	%rd119, %rd118, 2;
	add.s64 	%rd120, %rd4, %rd119;
	ld.global.f32 	%f419, [%rd120+-4];
	cvt.rn.f32.u32 	%f420, %r251;
	add.f32 	%f421, %f420, 0f3F800000;
	fma.rn.f32 	%f535, %f421, %f419, %f417;
	add.f32 	%f536, %f418, %f419;
	add.s32 	%r305, %r305, 8;
$L__BB0_85:
	setp.eq.s32 	%p136, %r79, 0;
	@%p136 bra 	$L__BB0_91;
	and.b32  	%r82, %r73, 3;
	setp.lt.u32 	%p137, %r79, 4;
	@%p137 bra 	$L__BB0_88;
	cvt.s64.s32 	%rd121, %r305;
	cvt.u64.u32 	%rd122, %r8;
	cvt.s64.s32 	%rd123, %r18;
	add.s64 	%rd124, %rd123, %rd122;
	add.s64 	%rd125, %rd124, %rd121;
	shl.b64 	%rd126, %rd125, 2;
	add.s64 	%rd127, %rd4, %rd126;
	ld.global.f32 	%f423, [%rd127+-4];
	cvt.rn.f32.u32 	%f424, %r305;
	add.f32 	%f425, %f424, 0f3F800000;
	fma.rn.f32 	%f426, %f425, %f423, %f535;
	add.f32 	%f427, %f536, %f423;
	add.s32 	%r252, %r305, 1;
	cvt.s64.s32 	%rd128, %r252;
	add.s64 	%rd129, %rd124, %rd128;
	shl.b64 	%rd130, %rd129, 2;
	add.s64 	%rd131, %rd4, %rd130;
	ld.global.f32 	%f428, [%rd131+-4];
	cvt.rn.f32.u32 	%f429, %r252;
	add.f32 	%f430, %f429, 0f3F800000;
	fma.rn.f32 	%f431, %f430, %f428, %f426;
	add.f32 	%f432, %f427, %f428;
	add.s32 	%r253, %r305, 2;
	cvt.s64.s32 	%rd132, %r253;
	add.s64 	%rd133, %rd124, %rd132;
	shl.b64 	%rd134, %rd133, 2;
	add.s64 	%rd135, %rd4, %rd134;
	ld.global.f32 	%f433, [%rd135+-4];
	cvt.rn.f32.u32 	%f434, %r253;
	add.f32 	%f435, %f434, 0f3F800000;
	fma.rn.f32 	%f436, %f435, %f433, %f431;
	add.f32 	%f437, %f432, %f433;
	add.s32 	%r254, %r305, 3;
	cvt.s64.s32 	%rd136, %r254;
	add.s64 	%rd137, %rd124, %rd136;
	shl.b64 	%rd138, %rd137, 2;
	add.s64 	%rd139, %rd4, %rd138;
	ld.global.f32 	%f438, [%rd139+-4];
	cvt.rn.f32.u32 	%f439, %r254;
	add.f32 	%f440, %f439, 0f3F800000;
	fma.rn.f32 	%f535, %f440, %f438, %f436;
	add.f32 	%f536, %f437, %f438;
	add.s32 	%r305, %r305, 4;
$L__BB0_88:
	setp.eq.s32 	%p138, %r82, 0;
	@%p138 bra 	$L__BB0_91;
	add.s64 	%rd15, %rd4, -4;
	cvt.s64.s32 	%rd140, %r18;
	cvt.u64.u32 	%rd141, %r8;
	add.s64 	%rd16, %rd140, %rd141;
	neg.s32 	%r307, %r82;
$L__BB0_90:
	.pragma "nounroll";
	cvt.s64.s32 	%rd142, %r305;
	add.s64 	%rd143, %rd16, %rd142;
	shl.b64 	%rd144, %rd143, 2;
	add.s64 	%rd145, %rd15, %rd144;
	ld.global.f32 	%f441, [%rd145];
	cvt.rn.f32.u32 	%f442, %r305;
	add.f32 	%f443, %f442, 0f3F800000;
	fma.rn.f32 	%f535, %f443, %f441, %f535;
	add.f32 	%f536, %f536, %f441;
	add.s32 	%r305, %r305, 1;
	add.s32 	%r307, %r307, 1;
	setp.ne.s32 	%p139, %r307, 0;
	@%p139 bra 	$L__BB0_90;
$L__BB0_91:
	add.s32 	%r255, %r73, %r8;
	add.s32 	%r256, %r255, %r19;
	mul.wide.s32 	%rd146, %r256, 4;
	add.s64 	%rd147, %rd4, %rd146;
	ld.global.f32 	%f444, [%rd147];
	fma.rn.f32 	%f445, %f444, %f92, %f535;
	add.f32 	%f446, %f536, %f444;
	div.rn.f32 	%f447, %f445, %f93;
	add.s64 	%rd148, %rd3, %rd146;
	st.global.f32 	[%rd148], %f447;
	sub.f32 	%f540, %f445, %f446;
	cvt.u64.u32 	%rd149, %r8;
	cvt.s64.s32 	%rd150, %r18;
	add.s64 	%rd151, %rd150, %rd149;
	shl.b64 	%rd152, %rd151, 2;
	add.s64 	%rd153, %rd4, %rd152;
	ld.global.f32 	%f448, [%rd153+-4];
	sub.f32 	%f539, %f446, %f448;
	setp.ge.s32 	%p140, %r312, %r117;
	@%p140 bra 	$L__BB0_98;
	add.s32 	%r311, %r18, %r7;
	sub.s32 	%r257, %r117, %r311;
	add.s32 	%r258, %r257, 1;
	and.b32  	%r91, %r258, 3;
	setp.eq.s32 	%p141, %r91, 0;
	@%p141 bra 	$L__BB0_95;
	mul.wide.u32 	%rd154, %r7, 4;
	sub.s64 	%rd155, %rd4, %rd154;
	add.s64 	%rd17, %rd155, 4;
	add.s32 	%r259, %r122, %r7;
	add.s32 	%r260, %r259, %r118;
	add.s32 	%r261, %r260, %r8;
	add.s32 	%r310, %r261, -1;
	neg.s32 	%r309, %r91;
$L__BB0_94:
	.pragma "nounroll";
	mov.u32 	%r312, %r311;
	mul.wide.s32 	%rd156, %r310, 4;
	add.s64 	%rd157, %rd17, %rd156;
	add.s64 	%rd158, %rd3, %rd156;
	add.s64 	%rd159, %rd4, %rd156;
	ld.global.f32 	%f449, [%rd159];
	fma.rn.f32 	%f450, %f449, %f92, %f540;
	add.f32 	%f451, %f539, %f449;
	div.rn.f32 	%f452, %f450, %f93;
	st.global.f32 	[%rd158], %f452;
	sub.f32 	%f540, %f450, %f451;
	ld.global.f32 	%f453, [%rd157];
	sub.f32 	%f539, %f451, %f453;
	add.s32 	%r311, %r312, 1;
	add.s32 	%r310, %r310, 1;
	add.s32 	%r309, %r309, 1;
	setp.ne.s32 	%p142, %r309, 0;
	@%p142 bra 	$L__BB0_94;
$L__BB0_95:
	setp.lt.u32 	%p143, %r257, 3;
	@%p143 bra 	$L__BB0_98;
	sub.s32 	%r317, %r312, %r117;
	mul.wide.u32 	%rd160, %r7, 4;
	sub.s64 	%rd161, %rd4, %rd160;
	add.s64 	%rd18, %rd161, 4;
	add.s32 	%r313, %r312, %r8;
	add.s32 	%r316, %r313, 1;
	add.s32 	%r315, %r313, 2;
	add.s32 	%r314, %r313, 3;
	add.s64 	%rd19, %rd4, 8;
	add.s64 	%rd20, %rd3, 8;
$L__BB0_97:
	mul.wide.s32 	%rd162, %r316, 4;
	add.s64 	%rd163, %rd18, %rd162;
	mul.wide.s32 	%rd164, %r315, 4;
	add.s64 	%rd165, %rd18, %rd164;
	mul.wide.s32 	%rd166, %r314, 4;
	add.s64 	%rd167, %rd18, %rd166;
	mul.wide.s32 	%rd168, %r313, 4;
	add.s64 	%rd169, %rd18, %rd168;
	add.s64 	%rd170, %rd19, %rd168;
	add.s64 	%rd171, %rd20, %rd168;
	ld.global.f32 	%f454, [%rd170+-8];
	fma.rn.f32 	%f455, %f454, %f92, %f540;
	add.f32 	%f456, %f539, %f454;
	div.rn.f32 	%f457, %f455, %f93;
	st.global.f32 	[%rd171+-8], %f457;
	sub.f32 	%f458, %f455, %f456;
	ld.global.f32 	%f459, [%rd169];
	sub.f32 	%f460, %f456, %f459;
	ld.global.f32 	%f461, [%rd170+-4];
	fma.rn.f32 	%f462, %f461, %f92, %f458;
	add.f32 	%f463, %f460, %f461;
	div.rn.f32 	%f464, %f462, %f93;
	st.global.f32 	[%rd171+-4], %f464;
	sub.f32 	%f465, %f462, %f463;
	ld.global.f32 	%f466, [%rd163];
	sub.f32 	%f467, %f463, %f466;
	ld.global.f32 	%f468, [%rd170];
	fma.rn.f32 	%f469, %f468, %f92, %f465;
	add.f32 	%f470, %f467, %f468;
	div.rn.f32 	%f471, %f469, %f93;
	st.global.f32 	[%rd171], %f471;
	sub.f32 	%f472, %f469, %f470;
	ld.global.f32 	%f473, [%rd165];
	sub.f32 	%f474, %f470, %f473;
	ld.global.f32 	%f475, [%rd170+4];
	fma.rn.f32 	%f476, %f475, %f92, %f472;
	add.f32 	%f477, %f474, %f475;
	div.rn.f32 	%f478, %f476, %f93;
	st.global.f32 	[%rd171+4], %f478;
	sub.f32 	%f540, %f476, %f477;
	ld.global.f32 	%f479, [%rd167];
	sub.f32 	%f539, %f477, %f479;
	add.s32 	%r317, %r317, 4;
	add.s32 	%r316, %r316, 4;
	add.s32 	%r315, %r315, 4;
	add.s32 	%r314, %r314, 4;
	add.s32 	%r313, %r313, 4;
	setp.ne.s32 	%p144, %r317, 0;
	@%p144 bra 	$L__BB0_97;
$L__BB0_98:
	ret;

}
	// .globl	uma_many_series_one_param_f32
.visible .entry uma_many_series_one_param_f32(
	.param .u64 .ptr .align 1 uma_many_series_one_param_f32_param_0,
	.param .u64 .ptr .align 1 uma_many_series_one_param_f32_param_1,
	.param .u32 uma_many_series_one_param_f32_param_2,
	.param .f32 uma_many_series_one_param_f32_param_3,
	.param .u32 uma_many_series_one_param_f32_param_4,
	.param .u32 uma_many_series_one_param_f32_param_5,
	.param .u32 uma_many_series_one_param_f32_param_6,
	.param .u32 uma_many_series_one_param_f32_param_7,
	.param .u32 uma_many_series_one_param_f32_param_8,
	.param .u64 .ptr .align 1 uma_many_series_one_param_f32_param_9,
	.param .u64 .ptr .align 1 uma_many_series_one_param_f32_param_10,
	.param .u64 .ptr .align 1 uma_many_series_one_param_f32_param_11
)
.maxntid 32
.minnctapersm 8
{
	.reg .pred 	%p<154>;
	.reg .b32 	%r<326>;
	.reg .b32 	%f<465>;
	.reg .b64 	%rd<113>;

	ld.param.u64 	%rd7, [uma_many_series_one_param_f32_param_0];
	ld.param.u64 	%rd5, [uma_many_series_one_param_f32_param_1];
	ld.param.u32 	%r119, [uma_many_series_one_param_f32_param_2];
	ld.param.f32 	%f127, [uma_many_series_one_param_f32_param_3];
	ld.param.u32 	%r120, [uma_many_series_one_param_f32_param_4];
	ld.param.u32 	%r121, [uma_many_series_one_param_f32_param_5];
	ld.param.u32 	%r122, [uma_many_series_one_param_f32_param_6];
	ld.param.u32 	%r123, [uma_many_series_one_param_f32_param_7];
	ld.param.u32 	%r124, [uma_many_series_one_param_f32_param_8];
	ld.param.u64 	%rd6, [uma_many_series_one_param_f32_param_9];
	ld.param.u64 	%rd8, [uma_many_series_one_param_f32_param_10];
	ld.param.u64 	%rd9, [uma_many_series_one_param_f32_param_11];
	cvta.to.global.u64 	%rd1, %rd5;
	cvta.to.global.u64 	%rd2, %rd7;
	cvta.to.global.u64 	%rd3, %rd9;
	cvta.to.global.u64 	%rd4, %rd8;
	mov.u32 	%r1, %ctaid.x;
	setp.ge.s32 	%p4, %r1, %r123;
	@%p4 bra 	$L__BB1_95;
	cvta.to.global.u64 	%rd10, %rd6;
	mov.u32 	%r2, %tid.x;
	mov.u32 	%r3, %ntid.x;
	setp.lt.u32 	%p5, %r2, %r3;
	mov.b32 	%r125, -1;
	vote.sync.ballot.b32 	%r4, %p5, %r125;
	mul.wide.u32 	%rd11, %r1, 4;
	add.s64 	%rd12, %rd10, %rd11;
	ld.global.nc.u32 	%r126, [%rd12];
	max.s32 	%r5, %r126, 0;
	setp.ge.s32 	%p7, %r5, %r124;
	@%p7 bra 	$L__BB1_95;
	setp.ge.u32 	%p8, %r2, %r124;
	@%p8 bra 	$L__BB1_8;
	add.s32 	%r127, %r2, %r3;
	max.u32 	%r128, %r124, %r127;
	setp.lt.u32 	%p9, %r127, %r124;
	selp.u32 	%r129, 1, 0, %p9;
	add.s32 	%r130, %r127, %r129;
	sub.s32 	%r131, %r128, %r130;
	div.u32 	%r132, %r131, %r3;
	add.s32 	%r6, %r132, %r129;
	and.b32  	%r133, %r6, 3;
	setp.eq.s32 	%p10, %r133, 3;
	mov.u32 	%r288, %r2;
	@%p10 bra 	$L__BB1_6;
	add.s32 	%r135, %r6, 1;
	and.b32  	%r7, %r135, 3;
	mov.b32 	%r287, 0;
	mov.u32 	%r288, %r2;
$L__BB1_5:
	.pragma "nounroll";
	mad.lo.s32 	%r136, %r288, %r123, %r1;
	mul.wide.s32 	%rd13, %r136, 4;
	add.s64 	%rd14, %rd4, %rd13;
	mov.b32 	%r137, 2143289344;
	st.global.u32 	[%rd14], %r137;
	add.s64 	%rd15, %rd3, %rd13;
	st.global.u32 	[%rd15], %r137;
	add.s32 	%r288, %r288, %r3;
	add.s32 	%r287, %r287, 1;
	setp.ne.s32 	%p11, %r287, %r7;
	@%p11 bra 	$L__BB1_5;
$L__BB1_6:
	setp.lt.u32 	%p12, %r6, 3;
	@%p12 bra 	$L__BB1_8;
$L__BB1_7:
	mad.lo.s32 	%r138, %r288, %r123, %r1;
	mul.wide.s32 	%rd16, %r138, 4;
	add.s64 	%rd17, %rd4, %rd16;
	mov.b32 	%r139, 2143289344;
	st.global.u32 	[%rd17], %r139;
	add.s64 	%rd18, %rd3, %rd16;
	st.global.u32 	[%rd18], %r139;
	add.s32 	%r140, %r288, %r3;
	mad.lo.s32 	%r141, %r140, %r123, %r1;
	mul.wide.s32 	%rd19, %r141, 4;
	add.s64 	%rd20, %rd4, %rd19;
	st.global.u32 	[%rd20], %r139;
	add.s64 	%rd21, %rd3, %rd19;
	st.global.u32 	[%rd21], %r139;
	add.s32 	%r142, %r140, %r3;
	mad.lo.s32 	%r143, %r142, %r123, %r1;
	mul.wide.s32 	%rd22, %r143, 4;
	add.s64 	%rd23, %rd4, %rd22;
	st.global.u32 	[%rd23], %r139;
	add.s64 	%rd24, %rd3, %rd22;
	st.global.u32 	[%rd24], %r139;
	add.s32 	%r144, %r142, %r3;
	mad.lo.s32 	%r145, %r144, %r123, %r1;
	mul.wide.s32 	%rd25, %r145, 4;
	add.s64 	%rd26, %rd4, %rd25;
	st.global.u32 	[%rd26], %r139;
	add.s64 	%rd27, %rd3, %rd25;
	st.global.u32 	[%rd27], %r139;
	add.s32 	%r288, %r144, %r3;
	setp.lt.s32 	%p13, %r288, %r124;
	@%p13 bra 	$L__BB1_7;
$L__BB1_8:
	min.s32 	%r146, %r120, %r121;
	setp.lt.s32 	%p14, %r146, 1;
	setp.lt.s32 	%p15, %r122, 0;
	or.pred  	%p16, %p14, %p15;
	@%p16 bra 	$L__BB1_95;
	bar.warp.sync 	%r4;
	cvt.rn.f32.u32 	%f1, %r121;
	add.s32 	%r15, %r5, %r121;
	add.s32 	%r16, %r15, -1;
	cvt.rn.f32.u32 	%f2, %r120;
	setp.eq.s32 	%p17, %r119, 0;
	setp.eq.s64 	%p18, %rd5, 0;
	or.pred  	%p1, %p18, %p17;
	add.s32 	%r17, %r2, 1;
	mul.lo.s32 	%r18, %r3, %r123;
	add.s32 	%r19, %r2, 2;
	mov.b32 	%r299, 0;
	mov.f32 	%f420, 0f00000000;
	mov.f32 	%f418, %f1;
	mov.f32 	%f419, %f420;
	mov.u32 	%r291, %r5;
$L__BB1_10:
	setp.ne.s32 	%p19, %r2, 0;
	mov.b32 	%r293, 0;
	mov.u32 	%r294, %r293;
	mov.u32 	%r297, %r293;
	mov.u32 	%r298, %r293;
	@%p19 bra 	$L__BB1_21;
	mad.lo.s32 	%r22, %r291, %r123, %r1;
	mul.wide.u32 	%rd28, %r22, 4;
	add.s64 	%rd29, %rd2, %rd28;
	ld.global.nc.f32 	%f6, [%rd29];
	abs.f32 	%f7, %f6;
	setp.num.f32 	%p20, %f7, %f7;
	add.f32 	%f129, %f420, %f6;
	fma.rn.f32 	%f130, %f6, %f6, %f419;
	selp.u32 	%r149, 1, 0, %p20;
	add.s32 	%r299, %r299, %r149;
	selp.f32 	%f419, %f130, %f419, %p20;
	selp.f32 	%f420, %f129, %f420, %p20;
	setp.lt.s32 	%p21, %r291, %r15;
	@%p21 bra 	$L__BB1_13;
	sub.s32 	%r150, %r291, %r121;
	mad.lo.s32 	%r151, %r150, %r123, %r1;
	mul.wide.s32 	%rd30, %r151, 4;
	add.s64 	%rd31, %rd2, %rd30;
	ld.global.nc.f32 	%f131, [%rd31];
	abs.f32 	%f132, %f131;
	setp.num.f32 	%p22, %f132, %f132;
	sub.f32 	%f133, %f420, %f131;
	mul.f32 	%f134, %f131, %f131;
	sub.f32 	%f135, %f419, %f134;
	selp.s32 	%r152, -1, 0, %p22;
	add.s32 	%r299, %r299, %r152;
	selp.f32 	%f419, %f135, %f419, %p22;
	selp.f32 	%f420, %f133, %f420, %p22;
$L__BB1_13:
	setp.lt.s32 	%p23, %r291, %r16;
	setp.ne.s32 	%p24, %r299, %r121;
	or.pred  	%p25, %p23, %p24;
	setp.equ.f32 	%p26, %f7, 0f7F800000;
	or.pred  	%p27, %p25, %p26;
	mov.b32 	%r293, 0;
	mov.u32 	%r294, %r293;
	@%p27 bra 	$L__BB1_20;
	div.rn.f32 	%f14, %f420, %f1;
	div.rn.f32 	%f136, %f419, %f1;
	mul.f32 	%f137, %f14, %f14;
	sub.f32 	%f138, %f136, %f137;
	max.f32 	%f139, %f138, 0f00000000;
	sqrt.rn.f32 	%f15, %f139;
	abs.f32 	%f140, %f15;
	setp.equ.f32 	%p28, %f140, 0f7F800000;
	abs.f32 	%f141, %f14;
	setp.equ.f32 	%p29, %f141, 0f7F800000;
	or.pred  	%p30, %p28, %p29;
	@%p30 bra 	$L__BB1_20;
	mul.f32 	%f143, %f15, 0f3FE00000;
	sub.f32 	%f16, %f14, %f143;
	mul.f32 	%f144, %f15, 0f3E800000;
	sub.f32 	%f145, %f14, %f144;
	add.f32 	%f146, %f14, %f144;
	add.f32 	%f17, %f14, %f143;
	setp.ltu.f32 	%p31, %f6, %f145;
	setp.gtu.f32 	%p32, %f6, %f146;
	or.pred  	%p33, %p31, %p32;
	@%p33 bra 	$L__BB1_17;
	add.f32 	%f417, %f418, 0f3F800000;
	bra.uni 	$L__BB1_18;
$L__BB1_17:
	setp.lt.f32 	%p34, %f6, %f16;
	setp.gt.f32 	%p35, %f6, %f17;
	add.f32 	%f147, %f418, 0fBF800000;
	selp.f32 	%f148, %f147, %f418, %p35;
	selp.f32 	%f417, %f147, %f148, %p34;
$L__BB1_18:
	max.f32 	%f149, %f417, %f2;
	min.f32 	%f418, %f149, %f1;
	add.f32 	%f150, %f418, 0f3F000000;
	cvt.rmi.f32.f32 	%f151, %f150;
	cvt.rzi.s32.f32 	%r155, %f151;
	max.s32 	%r156, %r155, %r120;
	min.s32 	%r157, %r156, %r121;
	max.s32 	%r294, %r157, 1;
	add.s32 	%r158, %r291, 1;
	setp.le.s32 	%p36, %r157, %r158;
	setp.gt.s32 	%p37, %r157, %r158;
	or.pred  	%p38, %p37, %p1;
	selp.u32 	%r293, 1, 0, %p36;
	@%p38 bra 	$L__BB1_20;
	add.s64 	%rd33, %rd1, %rd28;
	ld.global.nc.f32 	%f152, [%rd33];
	abs.f32 	%f154, %f152;
	setp.nan.f32 	%p39, %f154, %f154;
	setp.eq.f32 	%p40, %f152, 0f00000000;
	selp.b32 	%r159, 1, 2, %p40;
	selp.b32 	%r293, 1, %r159, %p39;
$L__BB1_20:
	setp.eq.s32 	%p41, %r293, 0;
	sub.s32 	%r160, %r291, %r294;
	add.s32 	%r161, %r160, 1;
	selp.b32 	%r297, 0, %r161, %p41;
	mov.b32 	%r298, %f6;
$L__BB1_21:
	shfl.sync.idx.b32	%r162|%p42, %r293, 0, 31, %r4;
	shfl.sync.idx.b32	%r38|%p43, %r294, 0, 31, %r4;
	shfl.sync.idx.b32	%r39|%p44, %r297, 0, 31, %r4;
	shfl.sync.idx.b32	%r40|%p45, %r298, 0, 31, %r4;
	mov.f32 	%f435, 0f42480000;
	setp.eq.s32 	%p46, %r162, 0;
	@%p46 bra 	$L__BB1_68;
	setp.eq.s32 	%p47, %r162, 1;
	@%p47 bra 	$L__BB1_36;
	setp.ne.s32 	%p48, %r162, 2;
	@%p48 bra 	$L__BB1_52;
	sub.s32 	%r163, %r291, %r5;
	add.s32 	%r164, %r163, 1;
	min.s32 	%r41, %r38, %r164;
	setp.lt.s32 	%p49, %r41, 2;
	@%p49 bra 	$L__BB1_36;
	add.s32 	%r42, %r41, -1;
	setp.ge.s32 	%p51, %r2, %r42;
	mov.pred 	%p153, -1;
	mov.f32 	%f424, 0f00000000;
	mov.f32 	%f425, %f424;
	@%p51 bra 	$L__BB1_33;
	add.s32 	%r166, %r17, %r291;
	sub.s32 	%r167, %r166, %r41;
	mad.lo.s32 	%r301, %r123, %r167, %r1;
	add.s32 	%r168, %r19, %r291;
	sub.s32 	%r169, %r168, %r41;
	mad.lo.s32 	%r300, %r123, %r169, %r1;
	mov.f32 	%f425, 0f00000000;
	mov.b32 	%r304, 1;
	mov.u32 	%r302, %r2;
	mov.f32 	%f424, %f425;
$L__BB1_27:
	mov.u32 	%r48, %r304;
	mul.wide.s32 	%rd34, %r300, 4;
	add.s64 	%rd35, %rd2, %rd34;
	ld.global.nc.f32 	%f28, [%rd35];
	mul.wide.s32 	%rd36, %r301, 4;
	add.s64 	%rd37, %rd2, %rd36;
	ld.global.nc.f32 	%f29, [%rd37];
	add.s64 	%rd38, %rd1, %rd34;
	ld.global.nc.f32 	%f30, [%rd38];
	abs.f32 	%f158, %f28;
	setp.equ.f32 	%p52, %f158, 0f7F800000;
	abs.f32 	%f159, %f29;
	setp.equ.f32 	%p53, %f159, 0f7F800000;
	or.pred  	%p54, %p52, %p53;
	abs.f32 	%f161, %f30;
	setp.equ.f32 	%p55, %f161, 0f7F800000;
	or.pred  	%p56, %p54, %p55;
	mov.b32 	%r304, 0;
	@%p56 bra 	$L__BB1_31;
	sub.f32 	%f31, %f28, %f29;
	setp.leu.f32 	%p57, %f31, 0f00000000;
	@%p57 bra 	$L__BB1_30;
	add.f32 	%f424, %f424, %f30;
	mov.u32 	%r304, %r48;
	bra.uni 	$L__BB1_31;
$L__BB1_30:
	setp.lt.f32 	%p58, %f31, 0f00000000;
	add.f32 	%f163, %f425, %f30;
	selp.f32 	%f425, %f163, %f425, %p58;
	mov.u32 	%r304, %r48;
$L__BB1_31:
	add.s32 	%r302, %r302, %r3;
	add.s32 	%r301, %r301, %r18;
	add.s32 	%r300, %r300, %r18;
	setp.lt.s32 	%p59, %r302, %r42;
	@%p59 bra 	$L__BB1_27;
	setp.ne.s32 	%p153, %r304, 0;
$L__BB1_33:
	vote.sync.all.pred 	%p60, %p153, %r4;
	mov.b32 	%r172, %f424;
	shfl.sync.down.b32	%r173|%p61, %r172, 16, 31, %r4;
	mov.b32 	%f164, %r173;
	add.f32 	%f165, %f424, %f164;
	mov.b32 	%r174, %f165;
	shfl.sync.down.b32	%r175|%p62, %r174, 8, 31, %r4;
	mov.b32 	%f166, %r175;
	add.f32 	%f167, %f165, %f166;
	mov.b32 	%r176, %f167;
	shfl.sync.down.b32	%r177|%p63, %r176, 4, 31, %r4;
	mov.b32 	%f168, %r177;
	add.f32 	%f169, %f167, %f168;
	mov.b32 	%r178, %f169;
	shfl.sync.down.b32	%r179|%p64, %r178, 2, 31, %r4;
	mov.b32 	%f170, %r179;
	add.f32 	%f171, %f169, %f170;
	mov.b32 	%r180, %f171;
	shfl.sync.down.b32	%r181|%p65, %r180, 1, 31, %r4;
	mov.b32 	%f172, %r181;
	add.f32 	%f38, %f171, %f172;
	mov.b32 	%r182, %f425;
	shfl.sync.down.b32	%r183|%p66, %r182, 16, 31, %r4;
	mov.b32 	%f173, %r183;
	add.f32 	%f174, %f425, %f173;
	mov.b32 	%r184, %f174;
	shfl.sync.down.b32	%r185|%p67, %r184, 8, 31, %r4;
	mov.b32 	%f175, %r185;
	add.f32 	%f176, %f174, %f175;
	mov.b32 	%r186, %f176;
	shfl.sync.down.b32	%r187|%p68, %r186, 4, 31, %r4;
	mov.b32 	%f177, %r187;
	add.f32 	%f178, %f176, %f177;
	mov.b32 	%r188, %f178;
	shfl.sync.down.b32	%r189|%p69, %r188, 2, 31, %r4;
	mov.b32 	%f179, %r189;
	add.f32 	%f180, %f178, %f179;
	mov.b32 	%r190, %f180;
	shfl.sync.down.b32	%r191|%p70, %r190, 1, 31, %r4;
	mov.b32 	%f181, %r191;
	add.f32 	%f39, %f180, %f181;
	not.pred 	%p71, %p60;
	@%p71 bra 	$L__BB1_36;
	add.f32 	%f40, %f38, %f39;
	setp.leu.f32 	%p92, %f40, 0f00000000;
	@%p92 bra 	$L__BB1_52;
	mul.f32 	%f206, %f38, 0f42C80000;
	div.rn.f32 	%f435, %f206, %f40;
	bra.uni 	$L__BB1_52;
$L__BB1_36:
	setp.ne.s32 	%p72, %r2, 0;
	add.s32 	%r53, %r291, 1;
	shl.b32 	%r54, %r38, 1;
	mov.b32 	%r307, 1112014848;
	@%p72 bra 	$L__BB1_51;
	setp.lt.s32 	%p73, %r38, 2;
	min.s32 	%r194, %r53, %r54;
	setp.le.s32 	%p74, %r194, %r38;
	or.pred  	%p75, %p73, %p74;
	@%p75 bra 	$L__BB1_51;
	sub.s32 	%r196, %r53, %r54;
	max.s32 	%r305, %r196, 0;
	cvt.rn.f32.u32 	%f182, %r38;
	rcp.rn.f32 	%f42, %f182;
	add.s32 	%r306, %r305, %r38;
	setp.gt.s32 	%p76, %r306, %r291;
	@%p76 bra 	$L__BB1_51;
	mov.f32 	%f428, 0f00000000;
	mov.f32 	%f429, %f428;
$L__BB1_40:
	add.s32 	%r58, %r305, 1;
	mad.lo.s32 	%r198, %r305, %r123, %r1;
	add.s32 	%r199, %r198, %r123;
	mul.wide.u32 	%rd39, %r199, 4;
	add.s64 	%rd40, %rd2, %rd39;
	ld.global.nc.f32 	%f45, [%rd40];
	mul.wide.u32 	%rd41, %r198, 4;
	add.s64 	%rd42, %rd2, %rd41;
	ld.global.nc.f32 	%f46, [%rd42];
	abs.f32 	%f184, %f45;
	setp.equ.f32 	%p77, %f184, 0f7F800000;
	abs.f32 	%f185, %f46;
	setp.equ.f32 	%p78, %f185, 0f7F800000;
	or.pred  	%p79, %p77, %p78;
	@%p79 bra 	$L__BB1_51;
	sub.f32 	%f187, %f45, %f46;
	setp.leu.f32 	%p80, %f187, 0f00000000;
	add.f32 	%f188, %f429, %f187;
	sub.f32 	%f189, %f428, %f187;
	selp.f32 	%f429, %f429, %f188, %p80;
	setp.lt.f32 	%p81, %f187, 0f00000000;
	selp.f32 	%f428, %f189, %f428, %p81;
	setp.lt.s32 	%p82, %r58, %r306;
	mov.u32 	%r305, %r58;
	@%p82 bra 	$L__BB1_40;
	mul.f32 	%f432, %f42, %f429;
	mul.f32 	%f431, %f42, %f428;
	add.f32 	%f51, %f432, %f431;
	setp.eq.f32 	%p83, %f51, 0f00000000;
	mov.f32 	%f434, 0f42480000;
	@%p83 bra 	$L__BB1_44;
	mul.f32 	%f191, %f432, 0f42C80000;
	div.rn.f32 	%f434, %f191, %f51;
$L__BB1_44:
	setp.ge.s32 	%p84, %r306, %r291;
	@%p84 bra 	$L__BB1_50;
	mov.f32 	%f192, 0f3F800000;
	sub.f32 	%f54, %f192, %f42;
$L__BB1_46:
	add.s32 	%r60, %r306, 1;
	mad.lo.s32 	%r200, %r306, %r123, %r1;
	add.s32 	%r201, %r200, %r123;
	mul.wide.u32 	%rd43, %r201, 4;
	add.s64 	%rd44, %rd2, %rd43;
	ld.global.nc.f32 	%f57, [%rd44];
	mul.wide.u32 	%rd45, %r200, 4;
	add.s64 	%rd46, %rd2, %rd45;
	ld.global.nc.f32 	%f58, [%rd46];
	abs.f32 	%f194, %f57;
	setp.equ.f32 	%p85, %f194, 0f7F800000;
	abs.f32 	%f195, %f58;
	setp.equ.f32 	%p86, %f195, 0f7F800000;
	or.pred  	%p87, %p85, %p86;
	mov.f32 	%f434, 0f42480000;
	@%p87 bra 	$L__BB1_50;
	sub.f32 	%f198, %f57, %f58;
	max.f32 	%f199, %f198, 0f00000000;
	setp.lt.f32 	%p88, %f198, 0f00000000;
	neg.f32 	%f200, %f198;
	selp.f32 	%f201, %f200, 0f00000000, %p88;
	mul.f32 	%f202, %f54, %f432;
	fma.rn.f32 	%f432, %f42, %f199, %f202;
	mul.f32 	%f203, %f54, %f431;
	fma.rn.f32 	%f431, %f42, %f201, %f203;
	add.f32 	%f61, %f432, %f431;
	setp.eq.f32 	%p89, %f61, 0f00000000;
	mov.f32 	%f434, 0f42480000;
	@%p89 bra 	$L__BB1_49;
	mul.f32 	%f204, %f432, 0f42C80000;
	div.rn.f32 	%f434, %f204, %f61;
$L__BB1_49:
	setp.lt.s32 	%p90, %r60, %r291;
	mov.u32 	%r306, %r60;
	@%p90 bra 	$L__BB1_46;
$L__BB1_50:
	mov.b32 	%r307, %f434;
$L__BB1_51:
	shfl.sync.idx.b32	%r202|%p91, %r307, 0, 31, %r4;
	mov.b32 	%f435, %r202;
$L__BB1_52:
	fma.rn.f32 	%f208, %f435, 0f40000000, 0fC2C80000;
	abs.f32 	%f209, %f208;
	div.rn.f32 	%f210, %f209, 0f41C80000;
	add.f32 	%f67, %f127, %f210;
	setp.ge.s32 	%p93, %r2, %r38;
	mov.f32 	%f439, 0f00000000;
	mov.f32 	%f440, %f439;
	@%p93 bra 	$L__BB1_65;
	mul.f32 	%f212, %f67, 0f3F000000;
	cvt.rzi.f32.f32 	%f213, %f212;
	add.f32 	%f214, %f213, %f213;
	sub.f32 	%f215, %f67, %f214;
	abs.f32 	%f68, %f215;
	abs.f32 	%f69, %f67;
	cvt.rmi.f32.f32 	%f70, %f67;
	mov.f32 	%f440, 0f00000000;
	mov.u32 	%r308, %r2;
	mov.f32 	%f439, %f440;
$L__BB1_54:
	add.s32 	%r203, %r308, %r39;
	mad.lo.s32 	%r204, %r203, %r123, %r1;
	mul.wide.s32 	%rd47, %r204, 4;
	add.s64 	%rd48, %rd2, %rd47;
	ld.global.nc.f32 	%f73, [%rd48];
	abs.f32 	%f216, %f73;
	setp.nan.f32 	%p94, %f216, %f216;
	mov.f32 	%f438, 0f3F800000;
	@%p94 bra 	$L__BB1_64;
	setp.eq.f32 	%p95, %f67, 0f00000000;
	sub.s32 	%r64, %r38, %r308;
	cvt.rn.f32.s32 	%f74, %r64;
	abs.f32 	%f75, %f74;
	setp.lt.f32 	%p96, %f75, 0f00800000;
	mul.f32 	%f218, %f75, 0f4B800000;
	selp.f32 	%f219, %f218, %f75, %p96;
	selp.f32 	%f220, 0fC1C00000, 0f00000000, %p96;
	mov.b32 	%r205, %f219;
	add.s32 	%r206, %r205, -1060439283;
	and.b32  	%r207, %r206, -8388608;
	sub.s32 	%r208, %r205, %r207;
	mov.b32 	%f221, %r208;
	cvt.rn.f32.s32 	%f222, %r207;
	fma.rn.f32 	%f223, %f222, 0f34000000, %f220;
	add.f32 	%f224, %f221, 0fBF800000;
	add.f32 	%f225, %f221, 0f3F800000;
	rcp.approx.ftz.f32 	%f226, %f225;
	add.f32 	%f227, %f224, %f224;
	mul.f32 	%f228, %f227, %f226;
	mul.f32 	%f229, %f228, %f228;
	sub.f32 	%f230, %f224, %f228;
	add.f32 	%f231, %f230, %f230;
	neg.f32 	%f232, %f228;
	fma.rn.f32 	%f233, %f232, %f224, %f231;
	mul.rn.f32 	%f234, %f226, %f233;
	fma.rn.f32 	%f235, %f229, 0f3A2C32E4, 0f3B52E7DB;
	fma.rn.f32 	%f236, %f235, %f229, 0f3C93BB73;
	fma.rn.f32 	%f237, %f236, %f229, 0f3DF6384F;
	mul.rn.f32 	%f238, %f237, %f229;
	fma.rn.f32 	%f239, %f228, 0f3FB8AA3B, %f223;
	sub.f32 	%f240, %f223, %f239;
	fma.rn.f32 	%f241, %f228, 0f3FB8AA3B, %f240;
	fma.rn.f32 	%f242, %f234, 0f3FB8AA3B, %f241;
	fma.rn.f32 	%f243, %f228, 0f32A55E34, %f242;
	mul.f32 	%f244, %f238, 0f40400000;
	fma.rn.f32 	%f245, %f244, %f234, %f243;
	fma.rn.f32 	%f246, %f238, %f228, %f245;
	add.rn.f32 	%f247, %f239, %f246;
	neg.f32 	%f248, %f239;
	add.rn.f32 	%f249, %f247, %f248;
	neg.f32 	%f250, %f249;
	add.rn.f32 	%f251, %f246, %f250;
	mul.rn.f32 	%f252, %f247, %f67;
	neg.f32 	%f253, %f252;
	fma.rn.f32 	%f254, %f247, %f67, %f253;
	fma.rn.f32 	%f255, %f251, %f67, %f254;
	cvt.rni.f32.f32 	%f256, %f252;
	sub.f32 	%f257, %f252, %f256;
	add.f32 	%f258, %f257, %f255;
	fma.rn.f32 	%f259, %f258, 0f391FCB8E, 0f3AAF85ED;
	fma.rn.f32 	%f260, %f259, %f258, 0f3C1D9856;
	fma.rn.f32 	%f261, %f260, %f258, 0f3D6357BB;
	fma.rn.f32 	%f262, %f261, %f258, 0f3E75FDEC;
	fma.rn.f32 	%f263, %f262, %f258, 0f3F317218;
	fma.rn.f32 	%f264, %f263, %f258, 0f3F800000;
	cvt.rzi.s32.f32 	%r209, %f256;
	setp.gt.f32 	%p97, %f256, 0f00000000;
	selp.b32 	%r210, 0, -2097152000, %p97;
	add.s32 	%r211, %r210, 2130706432;
	mov.b32 	%f265, %r211;
	mul.f32 	%f266, %f264, %f265;
	shl.b32 	%r212, %r209, 23;
	sub.s32 	%r213, %r212, %r210;
	mov.b32 	%f267, %r213;
	mul.f32 	%f268, %f266, %f267;
	abs.f32 	%f269, %f252;
	setp.gt.f32 	%p98, %f269, 0f43180000;
	setp.lt.f32 	%p99, %f252, 0f00000000;
	selp.f32 	%f270, 0f00000000, 0f7F800000, %p99;
	selp.f32 	%f76, %f270, %f268, %p98;
	setp.eq.s32 	%p100, %r64, 1;
	or.pred  	%p101, %p100, %p95;
	@%p101 bra 	$L__BB1_63;
	setp.num.f32 	%p102, %f69, %f69;
	setp.num.f32 	%p103, %f75, %f75;
	and.pred  	%p104, %p103, %p102;
	@%p104 bra 	$L__BB1_58;
	add.rn.f32 	%f438, %f74, %f67;
	bra.uni 	$L__BB1_63;
$L__BB1_58:
	setp.ne.s32 	%p105, %r64, 0;
	setp.neu.f32 	%p106, %f75, 0f7F800000;
	and.pred  	%p107, %p105, %p106;
	@%p107 bra 	$L__BB1_60;
	setp.lt.f32 	%p114, %f67, 0f00000000;
	setp.neu.f32 	%p115, %f68, 0f3F800000;
	add.f32 	%f274, %f74, %f74;
	mov.b32 	%r214, %f274;
	xor.b32  	%r215, %r214, 2139095040;
	selp.b32 	%r216, %r215, %r214, %p114;
	and.b32  	%r217, %r216, 2147483647;
	selp.b32 	%r218, %r217, %r216, %p115;
	mov.b32 	%f438, %r218;
	bra.uni 	$L__BB1_63;
$L__BB1_60:
	setp.eq.f32 	%p108, %f69, 0f7F800000;
	setp.eq.s32 	%p109, %r64, -1;
	and.pred  	%p110, %p109, %p108;
	@%p110 bra 	$L__BB1_63;
	setp.gt.s32 	%p111, %r64, -1;
	mov.f32 	%f438, %f76;
	@%p111 bra 	$L__BB1_63;
	setp.neu.f32 	%p112, %f67, %f70;
	setp.neu.f32 	%p113, %f68, 0f3F800000;
	neg.f32 	%f272, %f76;
	selp.f32 	%f273, %f76, %f272, %p113;
	selp.f32 	%f438, 0f7FFFFFFF, %f273, %p112;
$L__BB1_63:
	fma.rn.f32 	%f439, %f73, %f438, %f439;
	add.f32 	%f440, %f440, %f438;
$L__BB1_64:
	add.s32 	%r308, %r308, %r3;
	setp.lt.s32 	%p116, %r308, %r38;
	@%p116 bra 	$L__BB1_54;
$L__BB1_65:
	setp.ne.s32 	%p117, %r2, 0;
	mov.b32 	%r219, %f439;
	shfl.sync.down.b32	%r220|%p118, %r219, 16, 31, %r4;
	mov.b32 	%f275, %r220;
	add.f32 	%f276, %f439, %f275;
	mov.b32 	%r221, %f276;
	shfl.sync.down.b32	%r222|%p119, %r221, 8, 31, %r4;
	mov.b32 	%f277, %r222;
	add.f32 	%f278, %f276, %f277;
	mov.b32 	%r223, %f278;
	shfl.sync.down.b32	%r224|%p120, %r223, 4, 31, %r4;
	mov.b32 	%f279, %r224;
	add.f32 	%f280, %f278, %f279;
	mov.b32 	%r225, %f280;
	shfl.sync.down.b32	%r226|%p121, %r225, 2, 31, %r4;
	mov.b32 	%f281, %r226;
	add.f32 	%f282, %f280, %f281;
	mov.b32 	%r227, %f282;
	shfl.sync.down.b32	%r228|%p122, %r227, 1, 31, %r4;
	mov.b32 	%f283, %r228;
	add.f32 	%f87, %f282, %f283;
	mov.b32 	%r229, %f440;
	shfl.sync.down.b32	%r230|%p123, %r229, 16, 31, %r4;
	mov.b32 	%f284, %r230;
	add.f32 	%f285, %f440, %f284;
	mov.b32 	%r231, %f285;
	shfl.sync.down.b32	%r232|%p124, %r231, 8, 31, %r4;
	mov.b32 	%f286, %r232;
	add.f32 	%f287, %f285, %f286;
	mov.b32 	%r233, %f287;
	shfl.sync.down.b32	%r234|%p125, %r233, 4, 31, %r4;
	mov.b32 	%f288, %r234;
	add.f32 	%f289, %f287, %f288;
	mov.b32 	%r235, %f289;
	shfl.sync.down.b32	%r236|%p126, %r235, 2, 31, %r4;
	mov.b32 	%f290, %r236;
	add.f32 	%f291, %f289, %f290;
	mov.b32 	%r237, %f291;
	shfl.sync.down.b32	%r238|%p127, %r237, 1, 31, %r4;
	mov.b32 	%f292, %r238;
	add.f32 	%f88, %f291, %f292;
	@%p117 bra 	$L__BB1_67;
	mad.lo.s32 	%r239, %r291, %r123, %r1;
	setp.gt.f32 	%p128, %f88, 0f00000000;
	div.rn.f32 	%f293, %f87, %f88;
	mov.b32 	%f294, %r40;
	selp.f32 	%f295, %f293, %f294, %p128;
	mul.wide.u32 	%rd49, %r239, 4;
	add.s64 	%rd50, %rd4, %rd49;
	st.global.f32 	[%rd50], %f295;
$L__BB1_67:
	bar.warp.sync 	%r4;
$L__BB1_68:
	add.s32 	%r291, %r291, 1;
	setp.ne.s32 	%p129, %r291, %r124;
	@%p129 bra 	$L__BB1_10;
	setp.gt.s32 	%p130, %r122, 1;
	@%p130 bra 	$L__BB1_76;
	add.s32 	%r312, %r5, %r2;
	setp.ge.s32 	%p147, %r312, %r124;
	@%p147 bra 	$L__BB1_95;
	add.s32 	%r270, %r312, %r3;
	max.s32 	%r271, %r124, %r270;
	setp.lt.s32 	%p148, %r270, %r124;
	selp.u32 	%r272, 1, 0, %p148;
	add.s32 	%r273, %r270, %r272;
	sub.s32 	%r274, %r271, %r273;
	div.u32 	%r275, %r274, %r3;
	add.s32 	%r68, %r275, %r272;
	and.b32  	%r276, %r68, 3;
	setp.eq.s32 	%p149, %r276, 3;
	@%p149 bra 	$L__BB1_74;
	add.s32 	%r277, %r68, 1;
	and.b32  	%r278, %r277, 3;
	mad.lo.s32 	%r310, %r123, %r312, %r1;
	neg.s32 	%r309, %r278;
	mad.lo.s32 	%r312, %r3, %r278, %r312;
$L__BB1_73:
	.pragma "nounroll";
	mul.wide.u32 	%rd98, %r310, 4;
	add.s64 	%rd99, %rd4, %rd98;
	ld.global.f32 	%f406, [%rd99];
	add.s64 	%rd100, %rd3, %rd98;
	st.global.f32 	[%rd100], %f406;
	add.s32 	%r310, %r310, %r18;
	add.s32 	%r309, %r309, 1;
	setp.ne.s32 	%p150, %r309, 0;
	@%p150 bra 	$L__BB1_73;
$L__BB1_74:
	setp.lt.u32 	%p151, %r68, 3;
	@%p151 bra 	$L__BB1_95;
$L__BB1_75:
	mad.lo.s32 	%r279, %r312, %r123, %r1;
	mul.wide.u32 	%rd101, %r279, 4;
	add.s64 	%rd102, %rd4, %rd101;
	ld.global.f32 	%f407, [%rd102];
	add.s64 	%rd103, %rd3, %rd101;
	st.global.f32 	[%rd103], %f407;
	add.s32 	%r280, %r312, %r3;
	mad.lo.s32 	%r281, %r280, %r123, %r1;
	mul.wide.u32 	%rd104, %r281, 4;
	add.s64 	%rd105, %rd4, %rd104;
	ld.global.f32 	%f408, [%rd105];
	add.s64 	%rd106, %rd3, %rd104;
	st.global.f32 	[%rd106], %f408;
	add.s32 	%r282, %r280, %r3;
	mad.lo.s32 	%r283, %r282, %r123, %r1;
	mul.wide.u32 	%rd107, %r283, 4;
	add.s64 	%rd108, %rd4, %rd107;
	ld.global.f32 	%f409, [%rd108];
	add.s64 	%rd109, %rd3, %rd107;
	st.global.f32 	[%rd109], %f409;
	add.s32 	%r284, %r282, %r3;
	mad.lo.s32 	%r285, %r284, %r123, %r1;
	mul.wide.u32 	%rd110, %r285, 4;
	add.s64 	%rd111, %rd4, %rd110;
	ld.global.f32 	%f410, [%rd111];
	add.s64 	%rd112, %rd3, %rd110;
	st.global.f32 	[%rd112], %f410;
	add.s32 	%r312, %r284, %r3;
	setp.lt.s32 	%p152, %r312, %r124;
	@%p152 bra 	$L__BB1_75;
	bra.uni 	$L__BB1_95;
$L__BB1_76:
	setp.ne.s32 	%p131, %r2, 0;
	add.s32 	%r322, %r16, %r122;
	setp.gt.s32 	%p132, %r322, %r124;
	or.pred  	%p133, %p131, %p132;
	@%p133 bra 	$L__BB1_95;
	add.s32 	%r80, %r122, -1;
	cvt.rn.f32.u32 	%f89, %r122;
	mul.f32 	%f298, %f89, 0f3F000000;
	add.s32 	%r241, %r122, 1;
	cvt.rn.f32.u32 	%f299, %r241;
	mul.f32 	%f90, %f298, %f299;
	add.s32 	%r242, %r122, -2;
	and.b32  	%r81, %r80, 7;
	setp.lt.u32 	%p134, %r242, 7;
	mov.f32 	%f458, 0f00000000;
	mov.b32 	%r316, 0;
	mov.f32 	%f457, %f458;
	@%p134 bra 	$L__BB1_80;
	and.b32  	%r316, %r80, -8;
	mad.lo.s32 	%r313, %r123, %r16, %r1;
	shl.b32 	%r84, %r123, 3;
	mov.f32 	%f458, 0f00000000;
	mov.b32 	%r314, 0;
	mul.wide.s32 	%rd53, %r123, 4;
$L__BB1_79:
	.pragma "nounroll";
	mul.wide.s32 	%rd51, %r313, 4;
	add.s64 	%rd52, %rd4, %rd51;
	ld.global.f32 	%f301, [%rd52];
	cvt.rn.f32.u32 	%f302, %r314;
	add.f32 	%f303, %f302, 0f3F800000;
	fma.rn.f32 	%f304, %f303, %f301, %f457;
	add.f32 	%f305, %f458, %f301;
	add.s64 	%rd54, %rd52, %rd53;
	ld.global.f32 	%f306, [%rd54];
	add.s32 	%r244, %r314, 1;
	cvt.rn.f32.u32 	%f307, %r244;
	add.f32 	%f308, %f307, 0f3F800000;
	fma.rn.f32 	%f309, %f308, %f306, %f304;
	add.f32 	%f310, %f305, %f306;
	add.s64 	%rd55, %rd54, %rd53;
	ld.global.f32 	%f311, [%rd55];
	add.s32 	%r245, %r314, 2;
	cvt.rn.f32.u32 	%f312, %r245;
	add.f32 	%f313, %f312, 0f3F800000;
	fma.rn.f32 	%f314, %f313, %f311, %f309;
	add.f32 	%f315, %f310, %f311;
	add.s64 	%rd56, %rd55, %rd53;
	ld.global.f32 	%f316, [%rd56];
	add.s32 	%r246, %r314, 3;
	cvt.rn.f32.u32 	%f317, %r246;
	add.f32 	%f318, %f317, 0f3F800000;
	fma.rn.f32 	%f319, %f318, %f316, %f314;
	add.f32 	%f320, %f315, %f316;
	add.s64 	%rd57, %rd56, %rd53;
	ld.global.f32 	%f321, [%rd57];
	add.s32 	%r247, %r314, 4;
	cvt.rn.f32.u32 	%f322, %r247;
	add.f32 	%f323, %f322, 0f3F800000;
	fma.rn.f32 	%f324, %f323, %f321, %f319;
	add.f32 	%f325, %f320, %f321;
	add.s64 	%rd58, %rd57, %rd53;
	ld.global.f32 	%f326, [%rd58];
	add.s32 	%r248, %r314, 5;
	cvt.rn.f32.u32 	%f327, %r248;
	add.f32 	%f328, %f327, 0f3F800000;
	fma.rn.f32 	%f329, %f328, %f326, %f324;
	add.f32 	%f330, %f325, %f326;
	add.s64 	%rd59, %rd58, %rd53;
	ld.global.f32 	%f331, [%rd59];
	add.s32 	%r249, %r314, 6;
	cvt.rn.f32.u32 	%f332, %r249;
	add.f32 	%f333, %f332, 0f3F800000;
	fma.rn.f32 	%f334, %f333, %f331, %f329;
	add.f32 	%f335, %f330, %f331;
	add.s64 	%rd60, %rd59, %rd53;
	ld.global.f32 	%f336, [%rd60];
	add.s32 	%r250, %r314, 7;
	cvt.rn.f32.u32 	%f337, %r250;
	add.f32 	%f338, %f337, 0f3F800000;
	fma.rn.f32 	%f457, %f338, %f336, %f334;
	add.f32 	%f458, %f335, %f336;
	add.s32 	%r313, %r313, %r84;
	add.s32 	%r314, %r314, 8;
	setp.ne.s32 	%p135, %r314, %r316;
	@%p135 bra 	$L__BB1_79;
$L__BB1_80:
	setp.eq.s32 	%p136, %r81, 0;
	@%p136 bra 	$L__BB1_88;
	and.b32  	%r90, %r80, 3;
	setp.lt.u32 	%p137, %r81, 4;
	@%p137 bra 	$L__BB1_83;
	add.s32 	%r251, %r316, %r16;
	mad.lo.s32 	%r252, %r251, %r123, %r1;
	mul.wide.s32 	%rd61, %r252, 4;
	add.s64 	%rd62, %rd4, %rd61;
	ld.global.f32 	%f340, [%rd62];
	cvt.rn.f32.u32 	%f341, %r316;
	add.f32 	%f342, %f341, 0f3F800000;
	fma.rn.f32 	%f343, %f342, %f340, %f457;
	add.f32 	%f344, %f458, %f340;
	add.s32 	%r253, %r316, 1;
	mul.wide.s32 	%rd63, %r123, 4;
	add.s64 	%rd64, %rd62, %rd63;
	ld.global.f32 	%f345, [%rd64];
	cvt.rn.f32.u32 	%f346, %r253;
	add.f32 	%f347, %f346, 0f3F800000;
	fma.rn.f32 	%f348, %f347, %f345, %f343;
	add.f32 	%f349, %f344, %f345;
	add.s32 	%r254, %r316, 2;
	add.s64 	%rd65, %rd64, %rd63;
	ld.global.f32 	%f350, [%rd65];
	cvt.rn.f32.u32 	%f351, %r254;
	add.f32 	%f352, %f351, 0f3F800000;
	fma.rn.f32 	%f353, %f352, %f350, %f348;
	add.f32 	%f354, %f349, %f350;
	add.s32 	%r255, %r316, 3;
	add.s64 	%rd66, %rd65, %rd63;
	ld.global.f32 	%f355, [%rd66];
	cvt.rn.f32.u32 	%f356, %r255;
	add.f32 	%f357, %f356, 0f3F800000;
	fma.rn.f32 	%f457, %f357, %f355, %f353;
	add.f32 	%f458, %f354, %f355;
	add.s32 	%r316, %r316, 4;
$L__BB1_83:
	setp.eq.s32 	%p138, %r90, 0;
	@%p138 bra 	$L__BB1_88;
	setp.eq.s32 	%p139, %r90, 1;
	@%p139 bra 	$L__BB1_86;
	add.s32 	%r256, %r316, %r16;
	mad.lo.s32 	%r257, %r256, %r123, %r1;
	mul.wide.s32 	%rd67, %r257, 4;
	add.s64 	%rd68, %rd4, %rd67;
	ld.global.f32 	%f359, [%rd68];
	cvt.rn.f32.u32 	%f360, %r316;
	add.f32 	%f361, %f360, 0f3F800000;
	fma.rn.f32 	%f362, %f361, %f359, %f457;
	add.f32 	%f363, %f458, %f359;
	add.s32 	%r258, %r316, 1;
	mul.wide.s32 	%rd69, %r123, 4;
	add.s64 	%rd70, %rd68, %rd69;
	ld.global.f32 	%f364, [%rd70];
	cvt.rn.f32.u32 	%f365, %r258;
	add.f32 	%f366, %f365, 0f3F800000;
	fma.rn.f32 	%f457, %f366, %f364, %f362;
	add.f32 	%f458, %f363, %f364;
	add.s32 	%r316, %r316, 2;
$L__BB1_86:
	and.b32  	%r259, %r80, 1;
	setp.eq.b32 	%p140, %r259, 1;
	not.pred 	%p141, %p140;
	@%p141 bra 	$L__BB1_88;
	add.s32 	%r260, %r316, %r16;
	mad.lo.s32 	%r261, %r260, %r123, %r1;
	mul.wide.s32 	%rd71, %r261, 4;
	add.s64 	%rd72, %rd4, %rd71;
	ld.global.f32 	%f367, [%rd72];
	cvt.rn.f32.u32 	%f368, %r316;
	add.f32 	%f369, %f368, 0f3F800000;
	fma.rn.f32 	%f457, %f369, %f367, %f457;
	add.f32 	%f458, %f458, %f367;
$L__BB1_88:
	add.s32 	%r262, %r322, -1;
	mad.lo.s32 	%r263, %r262, %r123, %r1;
	mul.wide.u32 	%rd73, %r263, 4;
	add.s64 	%rd74, %rd4, %rd73;
	ld.global.f32 	%f370, [%rd74];
	fma.rn.f32 	%f371, %f370, %f89, %f457;
	add.f32 	%f372, %f458, %f370;
	div.rn.f32 	%f373, %f371, %f90;
	add.s64 	%rd75, %rd3, %rd73;
	st.global.f32 	[%rd75], %f373;
	sub.f32 	%f462, %f371, %f372;
	mad.lo.s32 	%r264, %r16, %r123, %r1;
	mul.wide.u32 	%rd76, %r264, 4;
	add.s64 	%rd77, %rd4, %rd76;
	ld.global.f32 	%f374, [%rd77];
	sub.f32 	%f461, %f372, %f374;
	setp.ge.s32 	%p142, %r322, %r124;
	@%p142 bra 	$L__BB1_95;
	add.s32 	%r321, %r15, %r122;
	sub.s32 	%r265, %r124, %r321;
	add.s32 	%r266, %r265, 1;
	and.b32  	%r96, %r266, 3;
	setp.eq.s32 	%p143, %r96, 0;
	@%p143 bra 	$L__BB1_92;
	mad.lo.s32 	%r320, %r123, %r15, %r1;
	mad.lo.s32 	%r319, %r123, %r322, %r1;
	neg.s32 	%r318, %r96;
$L__BB1_91:
	.pragma "nounroll";
	mov.u32 	%r322, %r321;
	mul.wide.s32 	%rd78, %r319, 4;
	add.s64 	%rd79, %rd4, %rd78;
	ld.global.f32 	%f375, [%rd79];
	fma.rn.f32 	%f376, %f375, %f89, %f462;
	add.f32 	%f377, %f461, %f375;
	div.rn.f32 	%f378, %f376, %f90;
	add.s64 	%rd80, %rd3, %rd78;
	st.global.f32 	[%rd80], %f378;
	sub.f32 	%f462, %f376, %f377;
	mul.wide.s32 	%rd81, %r320, 4;
	add.s64 	%rd82, %rd4, %rd81;
	ld.global.f32 	%f379, [%rd82];
	sub.f32 	%f461, %f377, %f379;
	add.s32 	%r321, %r322, 1;
	add.s32 	%r320, %r320, %r123;
	add.s32 	%r319, %r319, %r123;
	add.s32 	%r318, %r318, 1;
	setp.ne.s32 	%p144, %r318, 0;
	@%p144 bra 	$L__BB1_91;
$L__BB1_92:
	setp.lt.u32 	%p145, %r265, 3;
	@%p145 bra 	$L__BB1_95;
	sub.s32 	%r325, %r322, %r124;
	sub.s32 	%r268, %r322, %r122;
	mad.lo.s32 	%r269, %r123, %r268, %r123;
	add.s32 	%r324, %r1, %r269;
	shl.b32 	%r111, %r123, 2;
	mad.lo.s32 	%r323, %r322, %r123, %r1;
	mul.wide.s32 	%rd88, %r123, 4;
$L__BB1_94:
	mul.wide.s32 	%rd83, %r323, 4;
	add.s64 	%rd84, %rd4, %rd83;
	ld.global.f32 	%f380, [%rd84];
	fma.rn.f32 	%f381, %f380, %f89, %f462;
	add.f32 	%f382, %f461, %f380;
	div.rn.f32 	%f383, %f381, %f90;
	add.s64 	%rd85, %rd3, %rd83;
	st.global.f32 	[%rd85], %f383;
	sub.f32 	%f384, %f381, %f382;
	mul.wide.s32 	%rd86, %r324, 4;
	add.s64 	%rd87, %rd4, %rd86;
	ld.global.f32 	%f385, [%rd87];
	sub.f32 	%f386, %f382, %f385;
	add.s64 	%rd89, %rd84, %rd88;
	ld.global.f32 	%f387, [%rd89];
	fma.rn.f32 	%f388, %f387, %f89, %f384;
	add.f32 	%f389, %f386, %f387;
	div.rn.f32 	%f390, %f388, %f90;
	add.s64 	%rd90, %rd85, %rd88;
	st.global.f32 	[%rd90], %f390;
	sub.f32 	%f391, %f388, %f389;
	add.s64 	%rd91, %rd87, %rd88;
	ld.global.f32 	%f392, [%rd91];
	sub.f32 	%f393, %f389, %f392;
	add.s64 	%rd92, %rd89, %rd88;
	ld.global.f32 	%f394, [%rd92];
	fma.rn.f32 	%f395, %f394, %f89, %f391;
	add.f32 	%f396, %f393, %f394;
	div.rn.f32 	%f397, %f395, %f90;
	add.s64 	%rd93, %rd90, %rd88;
	st.global.f32 	[%rd93], %f397;
	sub.f32 	%f398, %f395, %f396;
	add.s64 	%rd94, %rd91, %rd88;
	ld.global.f32 	%f399, [%rd94];
	sub.f32 	%f400, %f396, %f399;
	add.s64 	%rd95, %rd92, %rd88;
	ld.global.f32 	%f401, [%rd95];
	fma.rn.f32 	%f402, %f401, %f89, %f398;
	add.f32 	%f403, %f400, %f401;
	div.rn.f32 	%f404, %f402, %f90;
	add.s64 	%rd96, %rd93, %rd88;
	st.global.f32 	[%rd96], %f404;
	sub.f32 	%f462, %f402, %f403;
	add.s64 	%rd97, %rd94, %rd88;
	ld.global.f32 	%f405, [%rd97];
	sub.f32 	%f461, %f403, %f405;
	add.s32 	%r325, %r325, 4;
	add.s32 	%r324, %r324, %r111;
	add.s32 	%r323, %r323, %r111;
	setp.ne.s32 	%p146, %r325, 0;
	@%p146 bra 	$L__BB1_94;
$L__BB1_95:
	ret;

}


// ===== COMPILED SASS (sm_100) =====

	.target	sm_100

	.elftype	@"ET_EXEC"


//--------------------- .note.nv.tkinfo           --------------------------
	.section	.note.nv.tkinfo,"",@"SHT_NOTE"
	.sectionflags	@"SHF_NOTE_NV_TKINFO"
	.tkinfo
        /*0018*/ 	.word	0x00000002
        /*0030*/ 	.string	""
        /*0030*/ 	.string	"ptxas"
        /*0030*/ 	.string	"Cuda compilation tools, release 13.0, V13.0.88"
        /*0030*/ 	.string	"Build cuda_13.0.r13.0/compiler.36424714_0"
        /*0030*/ 	.string	"-arch sm_100 -m 64 "



//--------------------- .note.nv.cuinfo           --------------------------
	.section	.note.nv.cuinfo,"",@"SHT_NOTE"
	.sectionflags	@"SHF_NOTE_NV_CUINFO"
        /*0018*/ 	.short	0x0002
        /*001a*/ 	.short	0x0064
        /*001c*/ 	.short	0x0082
	.zero		2


//--------------------- .nv.info                  --------------------------
	.section	.nv.info,"",@"SHT_CUDA_INFO"
	.align	4


	//----- nvinfo : EIATTR_REGCOUNT
	.align		4
        /*0000*/ 	.byte	0x04, 0x2f
        /*0002*/ 	.short	(.L_1 - .L_0)
	.align		4
.L_0:
        /*0004*/ 	.word	index@(uma_batch_f32)
        /*0008*/ 	.word	0x0000002f


	//----- nvinfo : EIATTR_FRAME_SIZE
	.align		4
.L_1:
        /*000c*/ 	.byte	0x04, 0x11
        /*000e*/ 	.short	(.L_3 - .L_2)
	.align		4
.L_2:
        /*0010*/ 	.word	index@($__internal_5_$__cuda_sm3x_div_rn_noftz_f32_slowpath)
        /*0014*/ 	.word	0x00000000


	//----- nvinfo : EIATTR_FRAME_SIZE
	.align		4
.L_3:
        /*0018*/ 	.byte	0x04, 0x11
        /*001a*/ 	.short	(.L_5 - .L_4)
	.align		4
.L_4:
        /*001c*/ 	.word	index@($__internal_4_$__cuda_sm20_sqrt_rn_f32_slowpath)
        /*0020*/ 	.word	0x00000000


	//----- nvinfo : EIATTR_FRAME_SIZE
	.align		4
.L_5:
        /*0024*/ 	.byte	0x04, 0x11
        /*0026*/ 	.short	(.L_7 - .L_6)
	.align		4
.L_6:
        /*0028*/ 	.word	index@($__internal_3_$__cuda_sm20_rcp_rn_f32_slowpath)
        /*002c*/ 	.word	0x00000000


	//----- nvinfo : EIATTR_FRAME_SIZE
	.align		4
.L_7:
        /*0030*/ 	.byte	0x04, 0x11
        /*0032*/ 	.short	(.L_9 - .L_8)
	.align		4
.L_8:
        /*0034*/ 	.word	index@(uma_batch_f32)
        /*0038*/ 	.word	0x00000000


	//----- nvinfo : EIATTR_REGCOUNT
	.align		4
.L_9:
        /*003c*/ 	.byte	0x04, 0x2f
        /*003e*/ 	.short	(.L_11 - .L_10)
	.align		4
.L_10:
        /*0040*/ 	.word	index@(uma_many_series_one_param_f32)
        /*0044*/ 	.word	0x00000028


	//----- nvinfo : EIATTR_FRAME_SIZE
	.align		4
.L_11:
        /*0048*/ 	.byte	0x04, 0x11
        /*004a*/ 	.short	(.L_13 - .L_12)
	.align		4
.L_12:
        /*004c*/ 	.word	index@($__internal_2_$__cuda_sm3x_div_rn_noftz_f32_slowpath)
        /*0050*/ 	.word	0x00000000


	//----- nvinfo : EIATTR_FRAME_SIZE
	.align		4
.L_13:
        /*0054*/ 	.byte	0x04, 0x11
        /*0056*/ 	.short	(.L_15 - .L_14)
	.align		4
.L_14:
        /*0058*/ 	.word	index@($__internal_1_$__cuda_sm20_sqrt_rn_f32_slowpath)
        /*005c*/ 	.word	0x00000000


	//----- nvinfo : EIATTR_FRAME_SIZE
	.align		4
.L_15:
        /*0060*/ 	.byte	0x04, 0x11
        /*0062*/ 	.short	(.L_17 - .L_16)
	.align		4
.L_16:
        /*0064*/ 	.word	index@($__internal_0_$__cuda_sm20_rcp_rn_f32_slowpath)
        /*0068*/ 	.word	0x00000000


	//----- nvinfo : EIATTR_FRAME_SIZE
	.align		4
.L_17:
        /*006c*/ 	.byte	0x04, 0x11
        /*006e*/ 	.short	(.L_19 - .L_18)
	.align		4
.L_18:
        /*0070*/ 	.word	index@(uma_many_series_one_param_f32)
        /*0074*/ 	.word	0x00000000


	//----- nvinfo : EIATTR_MIN_STACK_SIZE
	.align		4
.L_19:
        /*0078*/ 	.byte	0x04, 0x12
        /*007a*/ 	.short	(.L_21 - .L_20)
	.align		4
.L_20:
        /*007c*/ 	.word	index@(uma_many_series_one_param_f32)
        /*0080*/ 	.word	0x00000000


	//----- nvinfo : EIATTR_MIN_STACK_SIZE
	.align		4
.L_21:
        /*0084*/ 	.byte	0x04, 0x12
        /*0086*/ 	.short	(.L_23 - .L_22)
	.align		4
.L_22:
        /*0088*/ 	.word	index@(uma_batch_f32)
        /*008c*/ 	.word	0x00000000
.L_23:


//--------------------- .nv.compat                --------------------------
	.section	.nv.compat,"",@"SHT_CUDA_COMPAT_INFO"
	.align	4
        /*0000*/ 	.byte	0x02, 0x09, 0x00, 0x00, 0x02, 0x02, 0x01, 0x00, 0x02, 0x05, 0x05, 0x00, 0x03, 0x07, 0x01, 0x01
        /*0010*/ 	.byte	0x02, 0x03, 0x00, 0x00, 0x02, 0x06, 0x01, 0x00, 0x04, 0x0b, 0x08, 0x00, 0x01, 0x00, 0x00, 0x00
        /*0020*/ 	.byte	0x00, 0x00, 0x00, 0x00


//--------------------- .nv.info.uma_many_series_one_param_f32 --------------------------
	.section	.nv.info.uma_many_series_one_param_f32,"",@"SHT_CUDA_INFO"
	.sectionflags	@""
	.align	4


	//----- nvinfo : EIATTR_CUDA_API_VERSION
	.align		4
        /*0000*/ 	.byte	0x04, 0x37
        /*0002*/ 	.short	(.L_25 - .L_24)
.L_24:
        /*0004*/ 	.word	0x00000082


	//----- nvinfo : EIATTR_KPARAM_INFO
	.align		4
.L_25:
        /*0008*/ 	.byte	0x04, 0x17
        /*000a*/ 	.short	(.L_27 - .L_26)
.L_26:
        /*000c*/ 	.word	0x00000000
        /*0010*/ 	.short	0x000b
        /*0012*/ 	.short	0x0040
        /*0014*/ 	.byte	0x00, 0xf5, 0x21, 0x00


	//----- nvinfo : EIATTR_KPARAM_INFO
	.align		4
.L_27:
        /*0018*/ 	.byte	0x04, 0x17
        /*001a*/ 	.short	(.L_29 - .L_28)
.L_28:
        /*001c*/ 	.word	0x00000000
        /*0020*/ 	.short	0x000a
        /*0022*/ 	.short	0x0038
        /*0024*/ 	.byte	0x00, 0xf5, 0x21, 0x00


	//----- nvinfo : EIATTR_KPARAM_INFO
	.align		4
.L_29:
        /*0028*/ 	.byte	0x04, 0x17
        /*002a*/ 	.short	(.L_31 - .L_30)
.L_30:
        /*002c*/ 	.word	0x00000000
        /*0030*/ 	.short	0x0009
        /*0032*/ 	.short	0x0030
        /*0034*/ 	.byte	0x00, 0xf5, 0x21, 0x00


	//----- nvinfo : EIATTR_KPARAM_INFO
	.align		4
.L_31:
        /*0038*/ 	.byte	0x04, 0x17
        /*003a*/ 	.short	(.L_33 - .L_32)
.L_32:
        /*003c*/ 	.word	0x00000000
        /*0040*/ 	.short	0x0008
        /*0042*/ 	.short	0x0028
        /*0044*/ 	.byte	0x00, 0xf0, 0x11, 0x00


	//----- nvinfo : EIATTR_KPARAM_INFO
	.align		4
.L_33:
        /*0048*/ 	.byte	0x04, 0x17
        /*004a*/ 	.short	(.L_35 - .L_34)
.L_34:
        /*004c*/ 	.word	0x00000000
        /*0050*/ 	.short	0x0007
        /*0052*/ 	.short	0x0024
        /*0054*/ 	.byte	0x00, 0xf0, 0x11, 0x00


	//----- nvinfo : EIATTR_KPARAM_INFO
	.align		4
.L_35:
        /*0058*/ 	.byte	0x04, 0x17
        /*005a*/ 	.short	(.L_37 - .L_36)
.L_36:
        /*005c*/ 	.word	0x00000000
        /*0060*/ 	.short	0x0006
        /*0062*/ 	.short	0x0020
        /*0064*/ 	.byte	0x00, 0xf0, 0x11, 0x00


	//----- nvinfo : EIATTR_KPARAM_INFO
	.align		4
.L_37:
        /*0068*/ 	.byte	0x04, 0x17
        /*006a*/ 	.short	(.L_39 - .L_38)
.L_38:
        /*006c*/ 	.word	0x00000000
        /*0070*/ 	.short	0x0005
        /*0072*/ 	.short	0x001c
        /*0074*/ 	.byte	0x00, 0xf0, 0x11, 0x00


	//----- nvinfo : EIATTR_KPARAM_INFO
	.align		4
.L_39:
        /*0078*/ 	.byte	0x04, 0x17
        /*007a*/ 	.short	(.L_41 - .L_40)
.L_40:
        /*007c*/ 	.word	0x00000000
        /*0080*/ 	.short	0x0004
        /*0082*/ 	.short	0x0018
        /*0084*/ 	.byte	0x00, 0xf0, 0x11, 0x00


	//----- nvinfo : EIATTR_KPARAM_INFO
	.align		4
.L_41:
        /*0088*/ 	.byte	0x04, 0x17
        /*008a*/ 	.short	(.L_43 - .L_42)
.L_42:
        /*008c*/ 	.word	0x00000000
        /*0090*/ 	.short	0x0003
        /*0092*/ 	.short	0x0014
        /*0094*/ 	.byte	0x00, 0xf0, 0x11, 0x00


	//----- nvinfo : EIATTR_KPARAM_INFO
	.align		4
.L_43:
        /*0098*/ 	.byte	0x04, 0x17
        /*009a*/ 	.short	(.L_45 - .L_44)
.L_44:
        /*009c*/ 	.word	0x00000000
        /*00a0*/ 	.short	0x0002
        /*00a2*/ 	.short	0x0010
        /*00a4*/ 	.byte	0x00, 0xf0, 0x11, 0x00


	//----- nvinfo : EIATTR_KPARAM_INFO
	.align		4
.L_45:
        /*00a8*/ 	.byte	0x04, 0x17
        /*00aa*/ 	.short	(.L_47 - .L_46)
.L_46:
        /*00ac*/ 	.word	0x00000000
        /*00b0*/ 	.short	0x0001
        /*00b2*/ 	.short	0x0008
        /*00b4*/ 	.byte	0x00, 0xf5, 0x21, 0x00


	//----- nvinfo : EIATTR_KPARAM_INFO
	.align		4
.L_47:
        /*00b8*/ 	.byte	0x04, 0x17
        /*00ba*/ 	.short	(.L_49 - .L_48)
.L_48:
        /*00bc*/ 	.word	0x00000000
        /*00c0*/ 	.short	0x0000
        /*00c2*/ 	.short	0x0000
        /*00c4*/ 	.byte	0x00, 0xf5, 0x21, 0x00


	//----- nvinfo : EIATTR_SPARSE_MMA_MASK
	.align		4
.L_49:
        /*00c8*/ 	.byte	0x03, 0x50
        /*00ca*/ 	.short	0x0000


	//----- nvinfo : EIATTR_MAXREG_COUNT
	.align		4
        /*00cc*/ 	.byte	0x03, 0x1b
        /*00ce*/ 	.short	0x00ff


	//----- nvinfo : EIATTR_MERCURY_ISA_VERSION
	.align		4
        /*00d0*/ 	.byte	0x03, 0x5f
        /*00d2*/ 	.short	0x0101


	//----- nvinfo : EIATTR_COOP_GROUP_MASK_REGIDS
	.align		4
        /*00d4*/ 	.byte	0x04, 0x29
        /*00d6*/ 	.short	(.L_51 - .L_50)


	//   ....[0]....
.L_50:
        /*00d8*/ 	.word	0xffffffff


	//   ....[1]....
        /*00dc*/ 	.word	0x05000009


	//   ....[2]....
        /*00e0*/ 	.word	0x05000009


	//   ....[3]....
        /*00e4*/ 	.word	0x05000009


	//   ....[4]....
        /*00e8*/ 	.word	0x05000009


	//   ....[5]....
        /*00ec*/ 	.word	0x05000009


	//   ....[6]....
        /*00f0*/ 	.word	0x05000009


	//   ....[7]....
        /*00f4*/ 	.word	0x05000009


	//   ....[8]....
        /*00f8*/ 	.word	0x05000009


	//   ....[9]....
        /*00fc*/ 	.word	0x05000009


	//   ....[10]....
        /*0100*/ 	.word	0x05000009


	//   ....[11]....
        /*0104*/ 	.word	0x05000009


	//   ....[12]....
        /*0108*/ 	.word	0x05000009


	//   ....[13]....
        /*010c*/ 	.word	0x05000009


	//   ....[14]....
        /*0110*/ 	.word	0x05000009


	//   ....[15]....
        /*0114*/ 	.word	0x05000009


	//   ....[16]....
        /*0118*/ 	.word	0x05000009


	//   ....[17]....
        /*011c*/ 	.word	0x05000009


	//   ....[18]....
        /*0120*/ 	.word	0x05000009


	//   ....[19]....
        /*0124*/ 	.word	0x05000009


	//   ....[20]....
        /*0128*/ 	.word	0x05000009


	//   ....[21]....
        /*012c*/ 	.word	0x05000009


	//   ....[22]....
        /*0130*/ 	.word	0x05000009


	//   ....[23]....
        /*0134*/ 	.word	0x05000009


	//   ....[24]....
        /*0138*/ 	.word	0x05000009


	//   ....[25]....
        /*013c*/ 	.word	0x05000009


	//   ....[26]....
        /*0140*/ 	.word	0x05000009


	//   ....[27]....
        /*0144*/ 	.word	0x05000009


	//   ....[28]....
        /*0148*/ 	.word	0x05000009


	//----- nvinfo : EIATTR_COOP_GROUP_INSTR_OFFSETS
	.align		4
.L_51:
        /*014c*/ 	.byte	0x04, 0x28
        /*014e*/ 	.short	(.L_53 - .L_52)


	//   ....[0]....
.L_52:
        /*0150*/ 	.word	0x000000d0


	//   ....[1]....
        /*0154*/ 	.word	0x00000780


	//   ....[2]....
        /*0158*/ 	.word	0x00000f40


	//   ....[3]....
        /*015c*/ 	.word	0x00000f50


	//   ....[4]....
        /*0160*/ 	.word	0x00000f60


	//   ....[5]....
        /*0164*/ 	.word	0x00000f70


	//   ....[6]....
        /*0168*/ 	.word	0x00001330


	//   ....[7]....
        /*016c*/ 	.word	0x00001340


	//   ....[8]....
        /*0170*/ 	.word	0x00001350


	//   ....[9]....
        /*0174*/ 	.word	0x00001380


	//   ....[10]....
        /*0178*/ 	.word	0x00001390


	//   ....[11]....
        /*017c*/ 	.word	0x000013c0


	//   ....[12]....
        /*0180*/ 	.word	0x000013d0


	//   ....[13]....
        /*0184*/ 	.word	0x00001400


	//   ....[14]....
        /*0188*/ 	.word	0x00001410


	//   ....[15]....
        /*018c*/ 	.word	0x00001440


	//   ....[16]....
        /*0190*/ 	.word	0x00001450


	//   ....[17]....
        /*0194*/ 	.word	0x00001d50


	//   ....[18]....
        /*0198*/ 	.word	0x00002600


	//   ....[19]....
        /*019c*/ 	.word	0x00002630


	//   ....[20]....
        /*01a0*/ 	.word	0x00002660


	//   ....[21]....
        /*01a4*/ 	.word	0x00002670


	//   ....[22]....
        /*01a8*/ 	.word	0x000026a0


	//   ....[23]....
        /*01ac*/ 	.word	0x000026b0


	//   ....[24]....
        /*01b0*/ 	.word	0x000026e0


	//   ....[25]....
        /*01b4*/ 	.word	0x000026f0


	//   ....[26]....
        /*01b8*/ 	.word	0x00002720


	//   ....[27]....
        /*01bc*/ 	.word	0x00002730


	//   ....[28]....
        /*01c0*/ 	.word	0x000028d0


	//----- nvinfo : EIATTR_VRC_CTA_INIT_COUNT
	.align		4
.L_53:
        /*01c4*/ 	.byte	0x02, 0x4a
	.zero		1
	.zero		1


	//----- nvinfo : EIATTR_EXIT_INSTR_OFFSETS
	.align		4
        /*01c8*/ 	.byte	0x04, 0x1c
        /*01ca*/ 	.short	(.L_55 - .L_54)


	//   ....[0]....
.L_54:
        /*01cc*/ 	.word	0x00000040


	//   ....[1]....
        /*01d0*/ 	.word	0x00000100


	//   ....[2]....
        /*01d4*/ 	.word	0x00000670


	//   ....[3]....
        /*01d8*/ 	.word	0x00002970


	//   ....[4]....
        /*01dc*/ 	.word	0x00002c90


	//   ....[5]....
        /*01e0*/ 	.word	0x00002e40


	//   ....[6]....
        /*01e4*/ 	.word	0x00002e80


	//   ....[7]....
        /*01e8*/ 	.word	0x000039d0


	//   ....[8]....
        /*01ec*/ 	.word	0x00003cd0


	//   ....[9]....
        /*01f0*/ 	.word	0x00004350


	//----- nvinfo : EIATTR_MAX_THREADS
	.align		4
.L_55:
        /*01f4*/ 	.byte	0x04, 0x05
        /*01f6*/ 	.short	(.L_57 - .L_56)
.L_56:
        /*01f8*/ 	.word	0x00000020
        /*01fc*/ 	.word	0x00000001
        /*0200*/ 	.word	0x00000001


	//----- nvinfo : EIATTR_CRS_STACK_SIZE
	.align		4
.L_57:
        /*0204*/ 	.byte	0x04, 0x1e
        /*0206*/ 	.short	(.L_59 - .L_58)
.L_58:
        /*0208*/ 	.word	0x00000000


	//----- nvinfo : EIATTR_CBANK_PARAM_SIZE
	.align		4
.L_59:
        /*020c*/ 	.byte	0x03, 0x19
        /*020e*/ 	.short	0x0048


	//----- nvinfo : EIATTR_PARAM_CBANK
	.align		4
        /*0210*/ 	.byte	0x04, 0x0a
        /*0212*/ 	.short	(.L_61 - .L_60)
	.align		4
.L_60:
        /*0214*/ 	.word	index@(.nv.constant0.uma_many_series_one_param_f32)
        /*0218*/ 	.short	0x0380
        /*021a*/ 	.short	0x0048


	//----- nvinfo : EIATTR_SW_WAR
	.align		4
.L_61:
        /*021c*/ 	.byte	0x04, 0x36
        /*021e*/ 	.short	(.L_63 - .L_62)
.L_62:
        /*0220*/ 	.word	0x00000008
.L_63:


//--------------------- .nv.info.uma_batch_f32    --------------------------
	.section	.nv.info.uma_batch_f32,"",@"SHT_CUDA_INFO"
	.sectionflags	@""
	.align	4


	//----- nvinfo : EIATTR_CUDA_API_VERSION
	.align		4
        /*0000*/ 	.byte	0x04, 0x37
        /*0002*/ 	.short	(.L_65 - .L_64)
.L_64:
        /*0004*/ 	.word	0x00000082


	//----- nvinfo : EIATTR_KPARAM_INFO
	.align		4
.L_65:
        /*0008*/ 	.byte	0x04, 0x17
        /*000a*/ 	.short	(.L_67 - .L_66)
.L_66:
        /*000c*/ 	.word	0x00000000
        /*0010*/ 	.short	0x000b
        /*0012*/ 	.short	0x0050
        /*0014*/ 	.byte	0x00, 0xf5, 0x21, 0x00


	//----- nvinfo : EIATTR_KPARAM_INFO
	.align		4
.L_67:
        /*0018*/ 	.byte	0x04, 0x17
        /*001a*/ 	.short	(.L_69 - .L_68)
.L_68:
        /*001c*/ 	.word	0x00000000
        /*0020*/ 	.short	0x000a
        /*0022*/ 	.short	0x0048
        /*0024*/ 	.byte	0x00, 0xf5, 0x21, 0x00


	//----- nvinfo : EIATTR_KPARAM_INFO
	.align		4
.L_69:
        /*0028*/ 	.byte	0x04, 0x17
        /*002a*/ 	.short	(.L_71 - .L_70)
.L_70:
        /*002c*/ 	.word	0x00000000
        /*0030*/ 	.short	0x0009
        /*0032*/ 	.short	0x0040
        /*0034*/ 	.byte	0x00, 0xf0, 0x11, 0x00


	//----- nvinfo : EIATTR_KPARAM_INFO
	.align		4
.L_71:
        /*0038*/ 	.byte	0x04, 0x17
        /*003a*/ 	.short	(.L_73 - .L_72)
.L_72:
        /*003c*/ 	.word	0x00000000
        /*0040*/ 	.short	0x0008
        /*0042*/ 	.short	0x003c
        /*0044*/ 	.byte	0x00, 0xf0, 0x11, 0x00


	//----- nvinfo : EIATTR_KPARAM_INFO
	.align		4
.L_73:
        /*0048*/ 	.byte	0x04, 0x17
        /*004a*/ 	.short	(.L_75 - .L_74)
.L_74:
        /*004c*/ 	.word	0x00000000
        /*0050*/ 	.short	0x0007
        /*0052*/ 	.short	0x0038
        /*0054*/ 	.byte	0x00, 0xf0, 0x11, 0x00


	//----- nvinfo : EIATTR_KPARAM_INFO
	.align		4
.L_75:
        /*0058*/ 	.byte	0x04, 0x17
        /*005a*/ 	.short	(.L_77 - .L_76)
.L_76:
        /*005c*/ 	.word	0x00000000
        /*0060*/ 	.short	0x0006
        /*0062*/ 	.short	0x0030
        /*0064*/ 	.byte	0x00, 0xf5, 0x21, 0x00


	//----- nvinfo : EIATTR_KPARAM_INFO
	.align		4
.L_77:
        /*0068*/ 	.byte	0x04, 0x17
        /*006a*/ 	.short	(.L_79 - .L_78)
.L_78:
        /*006c*/ 	.word	0x00000000
        /*0070*/ 	.short	0x0005
        /*0072*/ 	.short	0x0028
        /*0074*/ 	.byte	0x00, 0xf5, 0x21, 0x00


	//----- nvinfo : EIATTR_KPARAM_INFO
	.align		4
.L_79:
        /*0078*/ 	.byte	0x04, 0x17
        /*007a*/ 	.short	(.L_81 - .L_80)
.L_80:
        /*007c*/ 	.word	0x00000000
        /*0080*/ 	.short	0x0004
        /*0082*/ 	.short	0x0020
        /*0084*/ 	.byte	0x00, 0xf5, 0x21, 0x00


	//----- nvinfo : EIATTR_KPARAM_INFO
	.align		4
.L_81:
        /*0088*/ 	.byte	0x04, 0x17
        /*008a*/ 	.short	(.L_83 - .L_82)
.L_82:
        /*008c*/ 	.word	0x00000000
        /*0090*/ 	.short	0x0003
        /*0092*/ 	.short	0x0018
        /*0094*/ 	.byte	0x00, 0xf5, 0x21, 0x00


	//----- nvinfo : EIATTR_KPARAM_INFO
	.align		4
.L_83:
        /*0098*/ 	.byte	0x04, 0x17
        /*009a*/ 	.short	(.L_85 - .L_84)
.L_84:
        /*009c*/ 	.word	0x00000000
        /*00a0*/ 	.short	0x0002
        /*00a2*/ 	.short	0x0010
        /*00a4*/ 	.byte	0x00, 0xf0, 0x11, 0x00


	//----- nvinfo : EIATTR_KPARAM_INFO
	.align		4
.L_85:
        /*00a8*/ 	.byte	0x04, 0x17
        /*00aa*/ 	.short	(.L_87 - .L_86)
.L_86:
        /*00ac*/ 	.word	0x00000000
        /*00b0*/ 	.short	0x0001
        /*00b2*/ 	.short	0x0008
        /*00b4*/ 	.byte	0x00, 0xf5, 0x21, 0x00


	//----- nvinfo : EIATTR_KPARAM_INFO
	.align		4
.L_87:
        /*00b8*/ 	.byte	0x04, 0x17
        /*00ba*/ 	.short	(.L_89 - .L_88)
.L_88:
        /*00bc*/ 	.word	0x00000000
        /*00c0*/ 	.short	0x0000
        /*00c2*/ 	.short	0x0000
        /*00c4*/ 	.byte	0x00, 0xf5, 0x21, 0x00


	//----- nvinfo : EIATTR_SPARSE_MMA_MASK
	.align		4
.L_89:
        /*00c8*/ 	.byte	0x03, 0x50
        /*00ca*/ 	.short	0x0000


	//----- nvinfo : EIATTR_MAXREG_COUNT
	.align		4
        /*00cc*/ 	.byte	0x03, 0x1b
        /*00ce*/ 	.short	0x00ff


	//----- nvinfo : EIATTR_MERCURY_ISA_VERSION
	.align		4
        /*00d0*/ 	.byte	0x03, 0x5f
        /*00d2*/ 	.short	0x0101


	//----- nvinfo : EIATTR_COOP_GROUP_MASK_REGIDS
	.align		4
        /*00d4*/ 	.byte	0x04, 0x29
        /*00d6*/ 	.short	(.L_91 - .L_90)


	//   ....[0]....
.L_90:
        /*00d8*/ 	.word	0xffffffff


	//   ....[1]....
        /*00dc*/ 	.word	0x0500001d


	//   ....[2]....
        /*00e0*/ 	.word	0x0500001d


	//   ....[3]....
        /*00e4*/ 	.word	0x0500001d


	//   ....[4]....
        /*00e8*/ 	.word	0x0500001d


	//   ....[5]....
        /*00ec*/ 	.word	0x0500001d


	//   ....[6]....
        /*00f0*/ 	.word	0x0500001d


	//   ....[7]....
        /*00f4*/ 	.word	0x0500001d


	//   ....[8]....
        /*00f8*/ 	.word	0x0500001d


	//   ....[9]....
        /*00fc*/ 	.word	0x0500001d


	//   ....[10]....
        /*0100*/ 	.word	0x0500001d


	//   ....[11]....
        /*0104*/ 	.word	0x0500001d


	//   ....[12]....
        /*0108*/ 	.word	0x0500001d


	//   ....[13]....
        /*010c*/ 	.word	0x0500001d


	//   ....[14]....
        /*0110*/ 	.word	0x0500001d


	//   ....[15]....
        /*0114*/ 	.word	0x0500001d


	//   ....[16]....
        /*0118*/ 	.word	0x0500001d


	//   ....[17]....
        /*011c*/ 	.word	0x0500001d


	//   ....[18]....
        /*0120*/ 	.word	0x0500001d


	//   ....[19]....
        /*0124*/ 	.word	0x0500001d


	//   ....[20]....
        /*0128*/ 	.word	0x0500001d


	//   ....[21]....
        /*012c*/ 	.word	0x0500001d


	//   ....[22]....
        /*0130*/ 	.word	0x0500001d


	//   ....[23]....
        /*0134*/ 	.word	0x0500001d


	//   ....[24]....
        /*0138*/ 	.word	0x0500001d


	//   ....[25]....
        /*013c*/ 	.word	0x0500001d


	//   ....[26]....
        /*0140*/ 	.word	0x0500001d


	//   ....[27]....
        /*0144*/ 	.word	0x0500001d


	//   ....[28]....
        /*0148*/ 	.word	0x0500001d


	//----- nvinfo : EIATTR_COOP_GROUP_INSTR_OFFSETS
	.align		4
.L_91:
        /*014c*/ 	.byte	0x04, 0x28
        /*014e*/ 	.short	(.L_93 - .L_92)


	//   ....[0]....
.L_92:
        /*0150*/ 	.word	0x00000100


	//   ....[1]....
        /*0154*/ 	.word	0x000007c0


	//   ....[2]....
        /*0158*/ 	.word	0x00000f40


	//   ....[3]....
        /*015c*/ 	.word	0x00000f50


	//   ....[4]....
        /*0160*/ 	.word	0x00000f60


	//   ....[5]....
        /*0164*/ 	.word	0x00000f70


	//   ....[6]....
        /*0168*/ 	.word	0x000013f0


	//   ....[7]....
        /*016c*/ 	.word	0x00001400


	//   ....[8]....
        /*0170*/ 	.word	0x00001410


	//   ....[9]....
        /*0174*/ 	.word	0x00001440


	//   ....[10]....
        /*0178*/ 	.word	0x00001450


	//   ....[11]....
        /*017c*/ 	.word	0x00001480


	//   ....[12]....
        /*0180*/ 	.word	0x00001490


	//   ....[13]....
        /*0184*/ 	.word	0x000014c0


	//   ....[14]....
        /*0188*/ 	.word	0x000014d0


	//   ....[15]....
        /*018c*/ 	.word	0x00001500


	//   ....[16]....
        /*0190*/ 	.word	0x00001510


	//   ....[17]....
        /*0194*/ 	.word	0x00001dd0


	//   ....[18]....
        /*0198*/ 	.word	0x00002630


	//   ....[19]....
        /*019c*/ 	.word	0x00002660


	//   ....[20]....
        /*01a0*/ 	.word	0x00002690


	//   ....[21]....
        /*01a4*/ 	.word	0x000026a0


	//   ....[22]....
        /*01a8*/ 	.word	0x000026d0


	//   ....[23]....
        /*01ac*/ 	.word	0x000026e0


	//   ....[24]....
        /*01b0*/ 	.word	0x00002710


	//   ....[25]....
        /*01b4*/ 	.word	0x00002720


	//   ....[26]....
        /*01b8*/ 	.word	0x00002750


	//   ....[27]....
        /*01bc*/ 	.word	0x00002760


	//   ....[28]....
        /*01c0*/ 	.word	0x000028e0


	//----- nvinfo : EIATTR_VRC_CTA_INIT_COUNT
	.align		4
.L_93:
        /*01c4*/ 	.byte	0x02, 0x4a
	.zero		1
	.zero		1


	//----- nvinfo : EIATTR_EXIT_INSTR_OFFSETS
	.align		4
        /*01c8*/ 	.byte	0x04, 0x1c
        /*01ca*/ 	.short	(.L_95 - .L_94)


	//   ....[0]....
.L_94:
        /*01cc*/ 	.word	0x00000040


	//   ....[1]....
        /*01d0*/ 	.word	0x00000130


	//   ....[2]....
        /*01d4*/ 	.word	0x000006b0


	//   ....[3]....
        /*01d8*/ 	.word	0x00002960


	//   ....[4]....
        /*01dc*/ 	.word	0x00002c90


	//   ....[5]....
        /*01e0*/ 	.word	0x00002e10


	//   ....[6]....
        /*01e4*/ 	.word	0x00002e50


	//   ....[7]....
        /*01e8*/ 	.word	0x00004190


	//   ....[8]....
        /*01ec*/ 	.word	0x00004480


	//   ....[9]....
        /*01f0*/ 	.word	0x00004b80


	//----- nvinfo : EIATTR_MAX_THREADS
	.align		4
.L_95:
        /*01f4*/ 	.byte	0x04, 0x05
        /*01f6*/ 	.short	(.L_97 - .L_96)
.L_96:
        /*01f8*/ 	.word	0x00000020
        /*01fc*/ 	.word	0x00000001
        /*0200*/ 	.word	0x00000001


	//----- nvinfo : EIATTR_CRS_STACK_SIZE
	.align		4
.L_97:
        /*0204*/ 	.byte	0x04, 0x1e
        /*0206*/ 	.short	(.L_99 - .L_98)
.L_98:
        /*0208*/ 	.word	0x00000000


	//----- nvinfo : EIATTR_CBANK_PARAM_SIZE
	.align		4
.L_99:
        /*020c*/ 	.byte	0x03, 0x19
        /*020e*/ 	.short	0x0058


	//----- nvinfo : EIATTR_PARAM_CBANK
	.align		4
        /*0210*/ 	.byte	0x04, 0x0a
        /*0212*/ 	.short	(.L_101 - .L_100)
	.align		4
.L_100:
        /*0214*/ 	.word	index@(.nv.constant0.uma_batch_f32)
        /*0218*/ 	.short	0x0380
        /*021a*/ 	.short	0x0058


	//----- nvinfo : EIATTR_SW_WAR
	.align		4
.L_101:
        /*021c*/ 	.byte	0x04, 0x36
        /*021e*/ 	.short	(.L_103 - .L_102)
.L_102:
        /*0220*/ 	.word	0x00000008
.L_103:


//--------------------- .nv.callgraph             --------------------------
	.section	.nv.callgraph,"",@"SHT_CUDA_CALLGRAPH"
	.align	4
	.sectionentsize	8
	.align		4
        /*0000*/ 	.word	0x00000000
	.align		4
        /*0004*/ 	.word	0xffffffff
	.align		4
        /*0008*/ 	.word	0x00000000
	.align		4
        /*000c*/ 	.word	0xfffffffe
	.align		4
        /*0010*/ 	.word	0x00000000
	.align		4
        /*0014*/ 	.word	0xfffffffd
	.align		4
        /*0018*/ 	.word	0x00000000
	.align		4
        /*001c*/ 	.word	0xfffffffc


//--------------------- .text.uma_many_series_one_param_f32 --------------------------
	.section	.text.uma_many_series_one_param_f32,"ax",@progbits
	.align	128
        .global         uma_many_series_one_param_f32
        .type           uma_many_series_one_param_f32,@function
        .size           uma_many_series_one_param_f32,(.L_x_185 - uma_many_series_one_param_f32)
        .other          uma_many_series_one_param_f32,@"STO_CUDA_ENTRY STV_DEFAULT"
uma_many_series_one_param_f32:
.text.uma_many_series_one_param_f32:
[----:B------:R-:W-:Y:S01]  /*0000*/  LDC R1, c[0x0][0x37c] ;  /* 0x0000df00ff017b82 */ /* 0x000fe20000000800 */
[----:B------:R-:W0:Y:S01]  /*0010*/  S2R R5, SR_CTAID.X ;  /* 0x0000000000057919 */ /* 0x000e220000002500 */
[----:B------:R-:W0:Y:S02]  /*0020*/  LDCU UR5, c[0x0][0x3a4] ;  /* 0x00007480ff0577ac */ /* 0x000e240008000800 */
[----:B0-----:R-:W-:-:S13]  /*0030*/  ISETP.GE.AND P0, PT, R5, UR5, PT ;  /* 0x0000000505007c0c */ /* 0x001fda000bf06270 */
[----:B------:R-:W-:Y:S05]  /*0040*/  @P0 EXIT ;  /* 0x000000000000094d */ /* 0x000fea0003800000 */
[----:B------:R-:W0:Y:S01]  /*0050*/  LDC.64 R2, c[0x0][0x3b0] ;  /* 0x0000ec00ff027b82 */ /* 0x000e220000000a00 */
[----:B------:R-:W1:Y:S01]  /*0060*/  LDCU.64 UR8, c[0x0][0x358] ;  /* 0x00006b00ff0877ac */ /* 0x000e620008000a00 */
[----:B------:R-:W2:Y:S01]  /*0070*/  S2R R7, SR_TID.X ;  /* 0x0000000000077919 */ /* 0x000ea20000002100 */
[----:B------:R-:W2:Y:S01]  /*0080*/  LDCU UR4, c[0x0][0x360] ;  /* 0x00006c00ff0477ac */ /* 0x000ea20008000800 */
[----:B------:R-:W3:Y:S01]  /*0090*/  LDCU UR6, c[0x0][0x3a8] ;  /* 0x00007500ff0677ac */ /* 0x000ee20008000800 */
[----:B0-----:R-:W-:-:S06]  /*00a0*/  IMAD.WIDE.U32 R2, R5, 0x4, R2 ;  /* 0x0000000405027825 */ /* 0x001fcc00078e0002 */
[----:B-1----:R-:W4:Y:S01]  /*00b0*/  LDG.E.CONSTANT R2, desc[UR8][R2.64] ;  /* 0x0000000802027981 */ /* 0x002f22000c1e9900 */
[----:B--2---:R-:W-:-:S13]  /*00c0*/  ISETP.GE.U32.AND P0, PT, R7, UR4, PT ;  /* 0x0000000407007c0c */ /* 0x004fda000bf06070 */
[----:B------:R-:W-:Y:S02]  /*00d0*/  VOTE.ANY R9, PT, !P0 ;  /* 0x0000000000097806 */ /* 0x000fe400040e0100 */
[----:B----4-:R-:W-:-:S04]  /*00e0*/  VIMNMX R8, PT, PT, RZ, R2, !PT ;  /* 0x00000002ff087248 */ /* 0x010fc80007fe0100 */
[----:B---3--:R-:W-:-:S13]  /*00f0*/  ISETP.GE.AND P1, PT, R8, UR6, PT ;  /* 0x0000000608007c0c */ /* 0x008fda000bf26270 */
[----:B------:R-:W-:Y:S05]  /*0100*/  @P1 EXIT ;  /* 0x000000000000194d */ /* 0x000fea0003800000 */
[----:B------:R-:W-:Y:S01]  /*0110*/  ISETP.GE.U32.AND P0, PT, R7, UR6, PT ;  /* 0x0000000607007c0c */ /* 0x000fe2000bf06070 */
[----:B------:R-:W-:-:S12]  /*0120*/  BSSY.RECONVERGENT B0, `(.L_x_0) ;  /* 0x000004f000007945 */ /* 0x000fd80003800200 */
[----:B------:R-:W-:Y:S05]  /*0130*/  @P0 BRA `(.L_x_1) ;  /* 0x0000000400340947 */ /* 0x000fea0003800000 */
[----:B------:R-:W0:Y:S01]  /*0140*/  I2F.U32.RP R6, UR4 ;  /* 0x0000000400067d06 */ /* 0x000e220008209000 */
[----:B------:R-:W-:Y:S01]  /*0150*/  VIADD R0, R7, UR4 ;  /* 0x0000000407007c36 */ /* 0x000fe20008000000 */
[----:B------:R-:W-:Y:S01]  /*0160*/  ISETP.NE.U32.AND P2, PT, RZ, UR4, PT ;  /* 0x00000004ff007c0c */ /* 0x000fe2000bf45070 */
[----:B------:R-:W-:Y:S03]  /*0170*/  BSSY.RECONVERGENT B1, `(.L_x_2) ;  /* 0x000002d000017945 */ /* 0x000fe60003800200 */
[C---:B------:R-:W-:Y:S02]  /*0180*/  ISETP.GE.U32.AND P0, PT, R0.reuse, UR6, PT ;  /* 0x0000000600007c0c */ /* 0x040fe4000bf06070 */
[----:B------:R-:W-:Y:S02]  /*0190*/  VIMNMX.U32 R11, PT, PT, R0, UR6, !PT ;  /* 0x00000006000b7c48 */ /* 0x000fe4000ffe0000 */
[----:B------:R-:W-:-:S04]  /*01a0*/  SEL R4, RZ, 0x1, P0 ;  /* 0x00000001ff047807 */ /* 0x000fc80000000000 */
[----:B------:R-:W-:Y:S01]  /*01b0*/  IADD3 R11, PT, PT, R11, -R0, -R4 ;  /* 0x800000000b0b7210 */ /* 0x000fe20007ffe804 */
[----:B0-----:R-:W0:Y:S02]  /*01c0*/  MUFU.RCP R6, R6 ;  /* 0x0000000600067308 */ /* 0x001e240000001000 */
[----:B0-----:R-:W-:-:S06]  /*01d0*/  IADD3 R2, PT, PT, R6, 0xffffffe, RZ ;  /* 0x0ffffffe06027810 */ /* 0x001fcc0007ffe0ff */
[----:B------:R0:W1:Y:S02]  /*01e0*/  F2I.FTZ.U32.TRUNC.NTZ R3, R2 ;  /* 0x0000000200037305 */ /* 0x000064000021f000 */
[----:B0-----:R-:W-:Y:S01]  /*01f0*/  HFMA2 R2, -RZ, RZ, 0, 0 ;  /* 0x00000000ff027431 */ /* 0x001fe200000001ff */
[----:B-1----:R-:W-:-:S05]  /*0200*/  IADD3 R13, PT, PT, RZ, -R3, RZ ;  /* 0x80000003ff0d7210 */ /* 0x002fca0007ffe0ff */
[----:B------:R-:W-:-:S04]  /*0210*/  IMAD R13, R13, UR4, RZ ;  /* 0x000000040d0d7c24 */ /* 0x000fc8000f8e02ff */
[----:B------:R-:W-:Y:S02]  /*0220*/  IMAD.HI.U32 R6, R3, R13, R2 ;  /* 0x0000000d03067227 */ /* 0x000fe400078e0002 */
[----:B------:R-:W0:Y:S04]  /*0230*/  LDC.64 R2, c[0x0][0x3c0] ;  /* 0x0000f000ff027b82 */ /* 0x000e280000000a00 */
[----:B------:R-:W-:-:S05]  /*0240*/  IMAD.HI.U32 R13, R6, R11, RZ ;  /* 0x0000000b060d7227 */ /* 0x000fca00078e00ff */
[----:B------:R-:W-:-:S05]  /*0250*/  IADD3 R0, PT, PT, -R13, RZ, RZ ;  /* 0x000000ff0d007210 */ /* 0x000fca0007ffe1ff */
[----:B------:R-:W-:-:S05]  /*0260*/  IMAD R11, R0, UR4, R11 ;  /* 0x00000004000b7c24 */ /* 0x000fca000f8e020b */
[----:B------:R-:W-:-:S13]  /*0270*/  ISETP.GE.U32.AND P0, PT, R11, UR4, PT ;  /* 0x000000040b007c0c */ /* 0x000fda000bf06070 */
[----:B------:R-:W-:Y:S01]  /*0280*/  @P0 VIADD R11, R11, -UR4 ;  /* 0x800000040b0b0c36 */ /* 0x000fe20008000000 */
[----:B------:R-:W-:-:S04]  /*0290*/  @P0 IADD3 R13, PT, PT, R13, 0x1, RZ ;  /* 0x000000010d0d0810 */ /* 0x000fc80007ffe0ff */
[----:B------:R-:W-:Y:S02]  /*02a0*/  ISETP.GE.U32.AND P1, PT, R11, UR4, PT ;  /* 0x000000040b007c0c */ /* 0x000fe4000bf26070 */
[----:B------:R-:W1:Y:S11]  /*02b0*/  LDC.64 R10, c[0x0][0x3b8] ;  /* 0x0000ee00ff0a7b82 */ /* 0x000e760000000a00 */
[----:B------:R-:W-:-:S02]  /*02c0*/  @P1 IADD3 R13, PT, PT, R13, 0x1, RZ ;  /* 0x000000010d0d1810 */ /* 0x000fc40007ffe0ff */
[----:B------:R-:W-:-:S05]  /*02d0*/  @!P2 LOP3.LUT R13, RZ, UR4, RZ, 0x33, !PT ;  /* 0x00000004ff0dac12 */ /* 0x000fca000f8e33ff */
[----:B------:R-:W-:-:S05]  /*02e0*/  IMAD.IADD R4, R4, 0x1, R13 ;  /* 0x0000000104047824 */ /* 0x000fca00078e020d */
[C---:B------:R-:W-:Y:S02]  /*02f0*/  LOP3.LUT R0, R4.reuse, 0x3, RZ, 0xc0, !PT ;  /* 0x0000000304007812 */ /* 0x040fe400078ec0ff */
[----:B------:R-:W-:Y:S02]  /*0300*/  ISETP.GE.U32.AND P1, PT, R4, 0x3, PT ;  /* 0x000000030400780c */ /* 0x000fe40003f26070 */
[----:B------:R-:W-:Y:S02]  /*0310*/  ISETP.NE.AND P0, PT, R0, 0x3, PT ;  /* 0x000000030000780c */ /* 0x000fe40003f05270 */
[----:B------:R-:W-:-:S11]  /*0320*/  MOV R0, R7 ;  /* 0x0000000700007202 */ /* 0x000fd60000000f00 */
[----:B0-----:R-:W-:Y:S05]  /*0330*/  @!P0 BRA `(.L_x_3) ;  /* 0x0000000000408947 */ /* 0x001fea0003800000 */
[----:B------:R-:W0:Y:S01]  /*0340*/  LDC.64 R16, c[0x0][0x3b8] ;  /* 0x0000ee00ff107b82 */ /* 0x000e220000000a00 */
[----:B------:R-:W-:Y:S01]  /*0350*/  IADD3 R4, PT, PT, R4, 0x1, RZ ;  /* 0x0000000104047810 */ /* 0x000fe20007ffe0ff */
[----:B------:R-:W-:Y:S01]  /*0360*/  IMAD.MOV.U32 R21, RZ, RZ, RZ ;  /* 0x000000ffff157224 */ /* 0x000fe200078e00ff */
[----:B------:R-:W-:Y:S02]  /*0370*/  MOV R0, R7 ;  /* 0x0000000700007202 */ /* 0x000fe40000000f00 */
[----:B------:R-:W-:Y:S02]  /*0380*/  MOV R23, 0x7fc00000 ;  /* 0x7fc0000000177802 */ /* 0x000fe40000000f00 */
[----:B------:R-:W-:Y:S01]  /*0390*/  LOP3.LUT R4, R4, 0x3, RZ, 0xc0, !PT ;  /* 0x0000000304047812 */ /* 0x000fe200078ec0ff */
[----:B------:R-:W2:Y:S06]  /*03a0*/  LDC.64 R18, c[0x0][0x3c0] ;  /* 0x0000f000ff127b82 */ /* 0x000eac0000000a00 */
.L_x_4:
[C---:B---3--:R-:W-:Y:S01]  /*03b0*/  IMAD R15, R0.reuse, UR5, R5 ;  /* 0x00000005000f7c24 */ /* 0x048fe2000f8e0205 */
[----:B------:R-:W-:Y:S01]  /*03c0*/  IADD3 R0, PT, PT, R0, UR4, RZ ;  /* 0x0000000400007c10 */ /* 0x000fe2000fffe0ff */
[----:B------:R-:W-:Y:S02]  /*03d0*/  VIADD R21, R21, 0x1 ;  /* 0x0000000115157836 */ /* 0x000fe40000000000 */
[----:B0-----:R-:W-:-:S03]  /*03e0*/  IMAD.WIDE R12, R15, 0x4, R16 ;  /* 0x000000040f0c7825 */ /* 0x001fc600078e0210 */
[----:B------:R-:W-:Y:S01]  /*03f0*/  ISETP.NE.AND P0, PT, R21, R4, PT ;  /* 0x000000041500720c */ /* 0x000fe20003f05270 */
[----:B--2---:R-:W-:Y:S01]  /*0400*/  IMAD.WIDE R14, R15, 0x4, R18 ;  /* 0x000000040f0e7825 */ /* 0x004fe200078e0212 */
[----:B------:R3:W-:Y:S04]  /*0410*/  STG.E desc[UR8][R12.64], R23 ;  /* 0x000000170c007986 */ /* 0x0007e8000c101908 */
[----:B------:R3:W-:Y:S07]  /*0420*/  STG.E desc[UR8][R14.64], R23 ;  /* 0x000000170e007986 */ /* 0x0007ee000c101908 */
[----:B------:R-:W-:Y:S05]  /*0430*/  @P0 BRA `(.L_x_4) ;  /* 0xfffffffc00dc0947 */ /* 0x000fea000383ffff */
.L_x_3:
[----:B------:R-:W-:Y:S05]  /*0440*/  BSYNC.RECONVERGENT B1 ;  /* 0x0000000000017941 */ /* 0x000fea0003800200 */
.L_x_2:
[----:B------:R-:W-:Y:S05]  /*0450*/  @!P1 BRA `(.L_x_1) ;  /* 0x00000000006c9947 */ /* 0x000fea0003800000 */
.L_x_5:
[C---:B------:R-:W-:Y:S01]  /*0460*/  IADD3 R4, PT, PT, R0.reuse, UR4, RZ ;  /* 0x0000000400047c10 */ /* 0x040fe2000fffe0ff */
[--C-:B------:R-:W-:Y:S02]  /*0470*/  IMAD R27, R0, UR5, R5.reuse ;  /* 0x00000005001b7c24 */ /* 0x100fe4000f8e0205 */
[----:B------:R-:W-:Y:S01]  /*0480*/  IMAD.MOV.U32 R29, RZ, RZ, 0x7fc00000 ;  /* 0x7fc00000ff1d7424 */ /* 0x000fe200078e00ff */
[C---:B------:R-:W-:Y:S01]  /*0490*/  IADD3 R0, PT, PT, R4.reuse, UR4, RZ ;  /* 0x0000000404007c10 */ /* 0x040fe2000fffe0ff */
[----:B---3--:R-:W-:Y:S02]  /*04a0*/  IMAD R15, R4, UR5, R5 ;  /* 0x00000005040f7c24 */ /* 0x008fe4000f8e0205 */
[----:B-1----:R-:W-:Y:S01]  /*04b0*/  IMAD.WIDE R24, R27, 0x4, R10 ;  /* 0x000000041b187825 */ /* 0x002fe200078e020a */
[----:B------:R-:W-:-:S03]  /*04c0*/  IADD3 R4, PT, PT, R0, UR4, RZ ;  /* 0x0000000400047c10 */ /* 0x000fc6000fffe0ff */
[----:B------:R-:W-:Y:S01]  /*04d0*/  IMAD R19, R0, UR5, R5 ;  /* 0x0000000500137c24 */ /* 0x000fe2000f8e0205 */
[----:B------:R0:W-:Y:S01]  /*04e0*/  STG.E desc[UR8][R24.64], R29 ;  /* 0x0000001d18007986 */ /* 0x0001e2000c101908 */
[----:B------:R-:W-:-:S04]  /*04f0*/  IMAD.WIDE R26, R27, 0x4, R2 ;  /* 0x000000041b1a7825 */ /* 0x000fc800078e0202 */
[C---:B------:R-:W-:Y:S01]  /*0500*/  IMAD.WIDE R12, R15.reuse, 0x4, R10 ;  /* 0x000000040f0c7825 */ /* 0x040fe200078e020a */
[----:B------:R0:W-:Y:S03]  /*0510*/  STG.E desc[UR8][R26.64], R29 ;  /* 0x0000001d1a007986 */ /* 0x0001e6000c101908 */
[----:B------:R-:W-:Y:S01]  /*0520*/  IMAD R23, R4, UR5, R5 ;  /* 0x0000000504177c24 */ /* 0x000fe2000f8e0205 */
[----:B------:R0:W-:Y:S01]  /*0530*/  STG.E desc[UR8][R12.64], R29 ;  /* 0x0000001d0c007986 */ /* 0x0001e2000c101908 */
[----:B------:R-:W-:-:S04]  /*0540*/  IMAD.WIDE R14, R15, 0x4, R2 ;  /* 0x000000040f0e7825 */ /* 0x000fc800078e0202 */
[C---:B------:R-:W-:Y:S01]  /*0550*/  IMAD.WIDE R16, R19.reuse, 0x4, R10 ;  /* 0x0000000413107825 */ /* 0x040fe200078e020a */
[----:B------:R0:W-:Y:S03]  /*0560*/  STG.E desc[UR8][R14.64], R29 ;  /* 0x0000001d0e007986 */ /* 0x0001e6000c101908 */
[----:B------:R-:W-:Y:S01]  /*0570*/  IMAD.WIDE R18, R19, 0x4, R2 ;  /* 0x0000000413127825 */ /* 0x000fe200078e0202 */
[----:B------:R0:W-:Y:S03]  /*0580*/  STG.E desc[UR8][R16.64], R29 ;  /* 0x0000001d10007986 */ /* 0x0001e6000c101908 */
[C---:B------:R-:W-:Y:S01]  /*0590*/  IMAD.WIDE R20, R23.reuse, 0x4, R10 ;  /* 0x0000000417147825 */ /* 0x040fe200078e020a */
[----:B------:R0:W-:Y:S03]  /*05a0*/  STG.E desc[UR8][R18.64], R29 ;  /* 0x0000001d12007986 */ /* 0x0001e6000c101908 */
[----:B------:R-:W-:Y:S01]  /*05b0*/  IMAD.WIDE R22, R23, 0x4, R2 ;  /* 0x0000000417167825 */ /* 0x000fe200078e0202 */
[----:B------:R0:W-:Y:S03]  /*05c0*/  STG.E desc[UR8][R20.64], R29 ;  /* 0x0000001d14007986 */ /* 0x0001e6000c101908 */
[----:B------:R-:W-:Y:S01]  /*05d0*/  VIADD R0, R4, UR4 ;  /* 0x0000000404007c36 */ /* 0x000fe20008000000 */
[----:B------:R0:W-:Y:S04]  /*05e0*/  STG.E desc[UR8][R22.64], R29 ;  /* 0x0000001d16007986 */ /* 0x0001e8000c101908 */
[----:B------:R-:W-:-:S13]  /*05f0*/  ISETP.GE.AND P0, PT, R0, UR6, PT ;  /* 0x0000000600007c0c */ /* 0x000fda000bf06270 */
[----:B0-----:R-:W-:Y:S05]  /*0600*/  @!P0 BRA `(.L_x_5) ;  /* 0xfffffffc00948947 */ /* 0x001fea000383ffff */
.L_x_1:
[----:B------:R-:W-:Y:S05]  /*0610*/  BSYNC.RECONVERGENT B0 ;  /* 0x0000000000007941 */ /* 0x000fea0003800200 */
.L_x_0:
[----:B------:R-:W0:Y:S08]  /*0620*/  LDC R0, c[0x0][0x3a0] ;  /* 0x0000e800ff007b82 */ /* 0x000e300000000800 */
[----:B------:R-:W2:Y:S01]  /*0630*/  LDC.64 R2, c[0x0][0x398] ;  /* 0x0000e600ff027b82 */ /* 0x000ea20000000a00 */
[----:B0-----:R-:W-:Y:S02]  /*0640*/  ISETP.GE.AND P0, PT, R0, RZ, PT ;  /* 0x000000ff0000720c */ /* 0x001fe40003f06270 */
[----:B--2---:R-:W-:-:S04]  /*0650*/  VIMNMX R0, PT, PT, R2, R3, PT ;  /* 0x0000000302007248 */ /* 0x004fc80003fe0100 */
[----:B------:R-:W-:-:S13]  /*0660*/  ISETP.LT.OR P0, PT, R0, 0x1, !P0 ;  /* 0x000000010000780c */ /* 0x000fda0004701670 */
[----:B------:R-:W-:Y:S05]  /*0670*/  @P0 EXIT ;  /* 0x000000000000094d */ /* 0x000fea0003800000 */
[----:B---3--:R-:W0:Y:S01]  /*0680*/  LDC.64 R12, c[0x0][0x388] ;  /* 0x0000e200ff0c7b82 */ /* 0x008e220000000a00 */
[----:B------:R-:W2:Y:S01]  /*0690*/  LDCU UR5, c[0x0][0x390] ;  /* 0x00007200ff0577ac */ /* 0x000ea20008000800 */
[----:B-1----:R-:W-:Y:S01]  /*06a0*/  I2FP.F32.U32 R11, R3 ;  /* 0x00000003000b7245 */ /* 0x002fe20000201000 */
[----:B------:R-:W-:Y:S01]  /*06b0*/  HFMA2 R15, -RZ, RZ, 0, 0 ;  /* 0x00000000ff0f7431 */ /* 0x000fe200000001ff */
[----:B------:R-:W-:Y:S01]  /*06c0*/  I2FP.F32.U32 R10, R2 ;  /* 0x00000002000a7245 */ /* 0x000fe20000201000 */
[----:B------:R-:W-:Y:S02]  /*06d0*/  HFMA2 R2, -RZ, RZ, 0, 0 ;  /* 0x00000000ff027431 */ /* 0x000fe400000001ff */
[----:B------:R-:W-:Y:S01]  /*06e0*/  VIADD R14, R7, 0x2 ;  /* 0x00000002070e7836 */ /* 0x000fe20000000000 */
[----:B------:R-:W-:Y:S01]  /*06f0*/  MOV R0, RZ ;  /* 0x000000ff00007202 */ /* 0x000fe20000000f00 */
[----:B------:R-:W-:Y:S01]  /*0700*/  IMAD.MOV.U32 R16, RZ, RZ, R8 ;  /* 0x000000ffff107224 */ /* 0x000fe200078e0008 */
[----:B------:R-:W-:-:S02]  /*0710*/  MOV R17, R11 ;  /* 0x0000000b00117202 */ /* 0x000fc40000000f00 */
[----:B--2---:R-:W-:Y:S02]  /*0720*/  ISETP.NE.AND P1, PT, RZ, UR5, PT ;  /* 0x00000005ff007c0c */ /* 0x004fe4000bf25270 */
[----:B0-----:R-:W-:Y:S02]  /*0730*/  ISETP.EQ.U32.AND P0, PT, R12, RZ, PT ;  /* 0x000000ff0c00720c */ /* 0x001fe40003f02070 */
[----:B------:R-:W-:Y:S02]  /*0740*/  IADD3 R12, PT, PT, R8, R3, RZ ;  /* 0x00000003080c7210 */ /* 0x000fe40007ffe0ff */
[----:B------:R-:W-:Y:S02]  /*0750*/  ISETP.EQ.OR.EX P1, PT, R13, RZ, !P1, P0 ;  /* 0x000000ff0d00720c */ /* 0x000fe40004f22700 */
[----:B------:R-:W-:Y:S02]  /*0760*/  IADD3 R13, PT, PT, R7, 0x1, RZ ;  /* 0x00000001070d7810 */ /* 0x000fe40007ffe0ff */
[----:B------:R-:W-:Y:S01]  /*0770*/  IADD3 R20, PT, PT, R12, -0x1, RZ ;  /* 0xffffffff0c147810 */ /* 0x000fe20007ffe0ff */
[----:B------:R-:W-:-:S08]  /*0780*/  NOP ;  /* 0x0000000000007918 */ /* 0x000fd00000000000 */
.L_x_54:
[----:B------:R-:W-:Y:S01]  /*0790*/  ISETP.NE.AND P0, PT, R7, RZ, PT ;  /* 0x000000ff0700720c */ /* 0x000fe20003f05270 */
[----:B------:R-:W-:Y:S01]  /*07a0*/  BSSY.RECONVERGENT B2, `(.L_x_6) ;  /* 0x0000079000027945 */ /* 0x000fe20003800200 */
[----:B------:R-:W-:Y:S01]  /*07b0*/  MOV R24, RZ ;  /* 0x000000ff00187202 */ /* 0x000fe20000000f00 */
[----:B------:R-:W-:Y:S01]  /*07c0*/  IMAD.MOV.U32 R22, RZ, RZ, RZ ;  /* 0x000000ffff167224 */ /* 0x000fe200078e00ff */
[----:B------:R-:W-:Y:S02]  /*07d0*/  MOV R4, RZ ;  /* 0x000000ff00047202 */ /* 0x000fe40000000f00 */
[----:B0-----:R-:W-:-:S07]  /*07e0*/  MOV R19, RZ ;  /* 0x000000ff00137202 */ /* 0x001fce0000000f00 */
[----:B--2---:R-:W-:Y:S05]  /*07f0*/  @P0 BRA `(.L_x_7) ;  /* 0x0000000400cc0947 */ /* 0x004fea0003800000 */
[----:B------:R-:W0:Y:S01]  /*0800*/  LDC R6, c[0x0][0x39c] ;  /* 0x0000e700ff067b82 */ /* 0x000e220000000800 */
[----:B------:R-:W1:Y:S01]  /*0810*/  LDCU UR5, c[0x0][0x3a4] ;  /* 0x00007480ff0577ac */ /* 0x000e620008000800 */
[----:B------:R-:W-:-:S06]  /*0820*/  ISETP.GE.AND P3, PT, R16, R12, PT ;  /* 0x0000000c1000720c */ /* 0x000fcc0003f66270 */
[----:B------:R-:W2:Y:S01]  /*0830*/  LDC.64 R22, c[0x0][0x380] ;  /* 0x0000e000ff167b82 */ /* 0x000ea20000000a00 */
[----:B-1----:R-:W-:-:S06]  /*0840*/  IMAD R18, R16, UR5, R5 ;  /* 0x0000000510127c24 */ /* 0x002fcc000f8e0205 */
[----:B0-----:R-:W-:Y:S01]  /*0850*/  @P3 IADD3 R4, PT, PT, R16, -R6, RZ ;  /* 0x8000000610043210 */ /* 0x001fe20007ffe0ff */
[----:B--2---:R-:W-:-:S04]  /*0860*/  IMAD.WIDE.U32 R24, R18, 0x4, R22 ;  /* 0x0000000412187825 */ /* 0x004fc800078e0016 */
[----:B------:R-:W-:Y:S01]  /*0870*/  @P3 IMAD R3, R4, UR5, R5 ;  /* 0x0000000504033c24 */ /* 0x000fe2000f8e0205 */
[----:B------:R0:W2:Y:S03]  /*0880*/  LDG.E.CONSTANT R19, desc[UR8][R24.64] ;  /* 0x0000000818137981 */ /* 0x0000a6000c1e9900 */
[----:B------:R-:W-:-:S06]  /*0890*/  @P3 IMAD.WIDE R22, R3, 0x4, R22 ;  /* 0x0000000403163825 */ /* 0x000fcc00078e0216 */
[----:B------:R1:W3:Y:S01]  /*08a0*/  @P3 LDG.E.CONSTANT R23, desc[UR8][R22.64] ;  /* 0x0000000816173981 */ /* 0x0002e2000c1e9900 */
[----:B------:R-:W-:Y:S01]  /*08b0*/  VIADD R3, R15, 0x1 ;  /* 0x000000010f037836 */ /* 0x000fe20000000000 */
[----:B------:R-:W-:Y:S01]  /*08c0*/  BSSY.RECONVERGENT B3, `(.L_x_8) ;  /* 0x0000063000037945 */ /* 0x000fe20003800200 */
[----:B0-----:R-:W-:Y:S01]  /*08d0*/  HFMA2 R24, -RZ, RZ, 0, 0 ;  /* 0x00000000ff187431 */ /* 0x001fe200000001ff */
[----:B-1----:R-:W-:Y:S02]  /*08e0*/  MOV R22, RZ ;  /* 0x000000ff00167202 */ /* 0x002fe40000000f00 */
[----:B--2---:R-:W-:Y:S02]  /*08f0*/  FSETP.NAN.AND P4, PT, |R19|, |R19|, PT ;  /* 0x400000131300720b */ /* 0x004fe40003f88200 */
[CC--:B---3--:R-:W-:Y:S02]  /*0900*/  FSETP.NAN.AND P0, PT, |R23|.reuse, |R23|.reuse, P3 ;  /* 0x400000171700720b */ /* 0x0c8fe40001f08200 */
[----:B------:R-:W-:-:S09]  /*0910*/  FSETP.NAN.OR P2, PT, |R23|, |R23|, !P3 ;  /* 0x400000171700720b */ /* 0x000fd20005f48600 */
[----:B------:R-:W-:Y:S01]  /*0920*/  @P4 IADD3 R3, PT, PT, R15, RZ, RZ ;  /* 0x000000ff0f034210 */ /* 0x000fe20007ffe0ff */
[----:B------:R-:W-:Y:S01]  /*0930*/  @!P4 FFMA R2, R19, R19, R2 ;  /* 0x000000131302c223 */ /* 0x000fe20000000002 */
[----:B------:R-:W-:Y:S02]  /*0940*/  @!P4 FADD R0, R0, R19 ;  /* 0x000000130000c221 */ /* 0x000fe40000000000 */
[----:B------:R-:W-:-:S04]  /*0950*/  MOV R15, R3 ;  /* 0x00000003000f7202 */ /* 0x000fc80000000f00 */
[----:B------:R-:W-:Y:S01]  /*0960*/  @P3 IADD3 R3, PT, PT, R15, -0x1, RZ ;  /* 0xffffffff0f033810 */ /* 0x000fe20007ffe0ff */
[----:B------:R-:W-:Y:S02]  /*0970*/  @P0 IMAD.MOV R3, RZ, RZ, R15 ;  /* 0x000000ffff030224 */ /* 0x000fe400078e020f */
[----:B------:R-:W-:Y:S01]  /*0980*/  @!P2 FFMA R2, -R23, R23, R2 ;  /* 0x000000171702a223 */ /* 0x000fe20000000102 */
[----:B------:R-:W-:Y:S02]  /*0990*/  @!P2 FADD R0, R0, -R23 ;  /* 0x800000170000a221 */ /* 0x000fe40000000000 */
[----:B------:R-:W-:-:S04]  /*09a0*/  @P3 MOV R15, R3 ;  /* 0x00000003000f3202 */ /* 0x000fc80000000f00 */
[----:B------:R-:W-:-:S04]  /*09b0*/  ISETP.NE.AND P0, PT, R15, R6, PT ;  /* 0x000000060f00720c */ /* 0x000fc80003f05270 */
[----:B------:R-:W-:-:S04]  /*09c0*/  ISETP.LT.OR P0, PT, R16, R20, P0 ;  /* 0x000000141000720c */ /* 0x000fc80000701670 */
[----:B------:R-:W-:-:S13]  /*09d0*/  FSETP.EQU.OR P0, PT, |R19|, +INF , P0 ;  /* 0x7f8000001300780b */ /* 0x000fda000070a600 */
[----:B------:R-:W-:Y:S05]  /*09e0*/  @P0 BRA `(.L_x_9) ;  /* 0x0000000400400947 */ /* 0x000fea0003800000 */
[----:B------:R-:W0:Y:S01]  /*09f0*/  MUFU.RCP R4, R11 ;  /* 0x0000000b00047308 */ /* 0x000e220000001000 */
[----:B------:R-:W-:Y:S07]  /*0a00*/  BSSY.RECONVERGENT B4, `(.L_x_10) ;  /* 0x000000d000047945 */ /* 0x000fee0003800200 */
[----:B------:R-:W1:Y:S01]  /*0a10*/  FCHK P0, R0, R11 ;  /* 0x0000000b00007302 */ /* 0x000e620000000000 */
[----:B0-----:R-:W-:-:S04]  /*0a20*/  FFMA R3, -R11, R4, 1 ;  /* 0x3f8000000b037423 */ /* 0x001fc80000000104 */
[----:B------:R-:W-:-:S04]  /*0a30*/  FFMA R3, R4, R3, R4 ;  /* 0x0000000304037223 */ /* 0x000fc80000000004 */
[----:B------:R-:W-:-:S04]  /*0a40*/  FFMA R4, R0, R3, RZ ;  /* 0x0000000300047223 */ /* 0x000fc800000000ff */
[----:B------:R-:W-:-:S04]  /*0a50*/  FFMA R21, -R11, R4, R0 ;  /* 0x000000040b157223 */ /* 0x000fc80000000100 */
[----:B------:R-:W-:Y:S01]  /*0a60*/  FFMA R21, R3, R21, R4 ;  /* 0x0000001503157223 */ /* 0x000fe20000000004 */
[----:B-1----:R-:W-:Y:S06]  /*0a70*/  @!P0 BRA `(.L_x_11) ;  /* 0x0000000000148947 */ /* 0x002fec0003800000 */
[----:B------:R-:W-:Y:S01]  /*0a80*/  IMAD.MOV.U32 R3, RZ, RZ, R0 ;  /* 0x000000ffff037224 */ /* 0x000fe200078e0000 */
[----:B------:R-:W-:Y:S02]  /*0a90*/  MOV R4, R11 ;  /* 0x0000000b00047202 */ /* 0x000fe40000000f00 */
[----:B------:R-:W-:-:S07]  /*0aa0*/  MOV R6, 0xac0 ;  /* 0x00000ac000067802 */ /* 0x000fce0000000f00 */
[----:B------:R-:W-:Y:S05]  /*0ab0*/  CALL.REL.NOINC `($__internal_2_$__cuda_sm3x_div_rn_noftz_f32_slowpath) ;  /* 0x0000003c00507944 */ /* 0x000fea0003c00000 */
[----:B------:R-:W-:-:S07]  /*0ac0*/  MOV R21, R3 ;  /* 0x0000000300157202 */ /* 0x000fce0000000f00 */
.L_x_11:
[----:B------:R-:W-:Y:S05]  /*0ad0*/  BSYNC.RECONVERGENT B4 ;  /* 0x0000000000047941 */ /* 0x000fea0003800200 */
.L_x_10:
        /* <DEDUP_REMOVED lines=9> */
[----:B------:R-:W-:Y:S01]  /*0b70*/  MOV R3, R2 ;  /* 0x0000000200037202 */ /* 0x000fe20000000f00 */
[----:B------:R-:W-:Y:S01]  /*0b80*/  IMAD.MOV.U32 R4, RZ, RZ, R11 ;  /* 0x000000ffff047224 */ /* 0x000fe200078e000b */
[----:B------:R-:W-:-:S07]  /*0b90*/  MOV R6, 0xbb0 ;  /* 0x00000bb000067802 */ /* 0x000fce0000000f00 */
[----:B------:R-:W-:Y:S05]  /*0ba0*/  CALL.REL.NOINC `($__internal_2_$__cuda_sm3x_div_rn_noftz_f32_slowpath) ;  /* 0x0000003c00147944 */ /* 0x000fea0003c00000 */
.L_x_13:
[----:B------:R-:W-:Y:S05]  /*0bb0*/  BSYNC.RECONVERGENT B4 ;  /* 0x0000000000047941 */ /* 0x000fea0003800200 */
.L_x_12:
[----:B------:R-:W-:Y:S01]  /*0bc0*/  FFMA R3, -R21, R21, R3 ;  /* 0x0000001515037223 */ /* 0x000fe20000000103 */
[----:B------:R-:W-:Y:S04]  /*0bd0*/  BSSY.RECONVERGENT B0, `(.L_x_14) ;  /* 0x000000d000007945 */ /* 0x000fe80003800200 */
[----:B------:R-:W-:-:S04]  /*0be0*/  FMNMX R3, RZ, R3, !PT ;  /* 0x00000003ff037209 */ /* 0x000fc80007800000 */
[----:B------:R-:W-:Y:S01]  /*0bf0*/  IADD3 R4, PT, PT, R3, -0xd000000, RZ ;  /* 0xf300000003047810 */ /* 0x000fe20007ffe0ff */
[----:B------:R0:W1:Y:S03]  /*0c00*/  MUFU.RSQ R6, R3 ;  /* 0x0000000300067308 */ /* 0x0000660000001400 */
[----:B------:R-:W-:-:S13]  /*0c10*/  ISETP.GT.U32.AND P0, PT, R4, 0x727fffff, PT ;  /* 0x727fffff0400780c */ /* 0x000fda0003f04070 */
[----:B0-----:R-:W-:Y:S05]  /*0c20*/  @!P0 BRA `(.L_x_15) ;  /* 0x00000000000c8947 */ /* 0x001fea0003800000 */
[----:B------:R-:W-:-:S07]  /*0c30*/  MOV R28, 0xc50 ;  /* 0x00000c50001c7802 */ /* 0x000fce0000000f00 */
[----:B-1----:R-:W-:Y:S05]  /*0c40*/  CALL.REL.NOINC `($__internal_1_$__cuda_sm20_sqrt_rn_f32_slowpath) ;  /* 0x0000003800947944 */ /* 0x002fea0003c00000 */
[----:B------:R-:W-:Y:S05]  /*0c50*/  BRA `(.L_x_16) ;  /* 0x0000000000107947 */ /* 0x000fea0003800000 */
.L_x_15:
[----:B-1----:R-:W-:Y:S01]  /*0c60*/  FMUL.FTZ R4, R3, R6 ;  /* 0x0000000603047220 */ /* 0x002fe20000410000 */
[----:B------:R-:W-:-:S03]  /*0c70*/  FMUL.FTZ R6, R6, 0.5 ;  /* 0x3f00000006067820 */ /* 0x000fc60000410000 */
[----:B------:R-:W-:-:S04]  /*0c80*/  FFMA R3, -R4, R4, R3 ;  /* 0x0000000404037223 */ /* 0x000fc80000000103 */
[----:B------:R-:W-:-:S07]  /*0c90*/  FFMA R4, R3, R6, R4 ;  /* 0x0000000603047223 */ /* 0x000fce0000000004 */
.L_x_16:
[----:B------:R-:W-:Y:S05]  /*0ca0*/  BSYNC.RECONVERGENT B0 ;  /* 0x0000000000007941 */ /* 0x000fea0003800200 */
.L_x_14:
[----:B------:R-:W-:-:S04]  /*0cb0*/  FSETP.NE.AND P0, PT, |R21|, +INF , PT ;  /* 0x7f8000001500780b */ /* 0x000fc80003f05200 */
[----:B------:R-:W-:-:S13]  /*0cc0*/  FSETP.EQU.OR P0, PT, |R4|, +INF , !P0 ;  /* 0x7f8000000400780b */ /* 0x000fda000470a600 */
[----:B------:R-:W-:Y:S05]  /*0cd0*/  @P0 BRA `(.L_x_9) ;  /* 0x0000000000840947 */ /* 0x000fea0003800000 */
[C-C-:B------:R-:W-:Y:S01]  /*0ce0*/  FFMA R22, R4.reuse, 0.25, R21.reuse ;  /* 0x3e80000004167823 */ /* 0x140fe20000000015 */
[C-C-:B------:R-:W-:Y:S01]  /*0cf0*/  FFMA R6, R4.reuse, -0.25, R21.reuse ;  /* 0xbe80000004067823 */ /* 0x140fe20000000015 */
[----:B------:R-:W0:Y:S03]  /*0d00*/  LDCU.64 UR6, c[0x0][0x398] ;  /* 0x00007300ff0677ac */ /* 0x000e260008000a00 */
[----:B------:R-:W-:Y:S01]  /*0d10*/  FSETP.GTU.AND P0, PT, R19, R22, PT ;  /* 0x000000161300720b */ /* 0x000fe20003f0c000 */
[----:B------:R-:W-:-:S03]  /*0d20*/  FFMA R22, R4, -1.75, R21 ;  /* 0xbfe0000004167823 */ /* 0x000fc60000000015 */
[C---:B------:R-:W-:Y:S01]  /*0d30*/  FSETP.LTU.OR P0, PT, R19.reuse, R6, P0 ;  /* 0x000000061300720b */ /* 0x040fe20000709400 */
[----:B------:R-:W-:Y:S01]  /*0d40*/  FFMA R6, R4, 1.75, R21 ;  /* 0x3fe0000004067823 */ /* 0x000fe20000000015 */
[----:B------:R-:W-:Y:S02]  /*0d50*/  IADD3 R21, PT, PT, R16, 0x1, RZ ;  /* 0x0000000110157810 */ /* 0x000fe40007ffe0ff */
[----:B------:R-:W-:-:S09]  /*0d60*/  FSETP.GEU.AND P3, PT, R19, R22, P0 ;  /* 0x000000161300720b */ /* 0x000fd2000076e000 */
[----:B------:R-:W-:Y:S01]  /*0d70*/  @P0 FADD R4, R17, -1 ;  /* 0xbf80000011040421 */ /* 0x000fe20000000000 */
[----:B------:R-:W-:Y:S01]  /*0d80*/  @P0 FSETP.GT.AND P2, PT, R19, R6, PT ;  /* 0x000000061300020b */ /* 0x000fe20003f44000 */
[----:B------:R-:W-:-:S03]  /*0d90*/  @!P0 FADD R3, R17, 1 ;  /* 0x3f80000011038421 */ /* 0x000fc60000000000 */
[----:B------:R-:W-:-:S04]  /*0da0*/  @P3 FSEL R4, R4, R17, P2 ;  /* 0x0000001104043208 */ /* 0x000fc80001000000 */
[----:B------:R-:W-:-:S04]  /*0db0*/  @P0 MOV R3, R4 ;  /* 0x0000000400030202 */ /* 0x000fc80000000f00 */
[----:B------:R-:W-:-:S04]  /*0dc0*/  FMNMX R4, R10, R3, !PT ;  /* 0x000000030a047209 */ /* 0x000fc80007800000 */
[----:B------:R-:W-:-:S05]  /*0dd0*/  FMNMX R17, R11, R4, PT ;  /* 0x000000040b117209 */ /* 0x000fca0003800000 */
[----:B------:R-:W-:-:S06]  /*0de0*/  FADD R3, R17, 0.5 ;  /* 0x3f00000011037421 */ /* 0x000fcc0000000000 */
[----:B------:R-:W0:Y:S02]  /*0df0*/  F2I.FLOOR.NTZ R3, R3 ;  /* 0x0000000300037305 */ /* 0x000e240000207100 */
[----:B0-----:R-:W-:-:S04]  /*0e00*/  VIMNMX R4, PT, PT, R3, UR6, !PT ;  /* 0x0000000603047c48 */ /* 0x001fc8000ffe0100 */
[----:B------:R-:W-:-:S04]  /*0e10*/  VIMNMX R4, PT, PT, R4, UR7, PT ;  /* 0x0000000704047c48 */ /* 0x000fc8000bfe0100 */
[CC--:B------:R-:W-:Y:S02]  /*0e20*/  ISETP.GT.OR P0, PT, R4.reuse, R21.reuse, P1 ;  /* 0x000000150400720c */ /* 0x0c0fe40000f04670 */
[C---:B------:R-:W-:Y:S02]  /*0e30*/  ISETP.GT.AND P2, PT, R4.reuse, R21, PT ;  /* 0x000000150400720c */ /* 0x040fe40003f44270 */
[----:B------:R-:W-:Y:S02]  /*0e40*/  VIMNMX R22, PT, PT, R4, 0x1, !PT ;  /* 0x0000000104167848 */ /* 0x000fe40007fe0100 */
[----:B------:R-:W-:-:S07]  /*0e50*/  SEL R24, RZ, 0x1, P2 ;  /* 0x00000001ff187807 */ /* 0x000fce0001000000 */
[----:B------:R-:W-:Y:S05]  /*0e60*/  @P0 BRA `(.L_x_9) ;  /* 0x0000000000200947 */ /* 0x000fea0003800000 */
[----:B------:R-:W0:Y:S02]  /*0e70*/  LDC.64 R24, c[0x0][0x388] ;  /* 0x0000e200ff187b82 */ /* 0x000e240000000a00 */
[----:B0-----:R-:W-:-:S06]  /*0e80*/  IMAD.WIDE.U32 R26, R18, 0x4, R24 ;  /* 0x00000004121a7825 */ /* 0x001fcc00078e0018 */
[----:B------:R-:W2:Y:S01]  /*0e90*/  LDG.E.CONSTANT R26, desc[UR8][R26.64] ;  /* 0x000000081a1a7981 */ /* 0x000ea2000c1e9900 */
[----:B------:R-:W-:Y:S01]  /*0ea0*/  IMAD.MOV.U32 R24, RZ, RZ, 0x1 ;  /* 0x00000001ff187424 */ /* 0x000fe200078e00ff */
[C---:B--2---:R-:W-:Y:S02]  /*0eb0*/  FSETP.NEU.AND P2, PT, R26.reuse, RZ, PT ;  /* 0x000000ff1a00720b */ /* 0x044fe40003f4d000 */
[----:B------:R-:W-:Y:S02]  /*0ec0*/  FSETP.NAN.AND P0, PT, |R26|, |R26|, PT ;  /* 0x4000001a1a00720b */ /* 0x000fe40003f08200 */
[----:B------:R-:W-:-:S04]  /*0ed0*/  SEL R24, R24, 0x2, !P2 ;  /* 0x0000000218187807 */ /* 0x000fc80005000000 */
[----:B------:R-:W-:-:S07]  /*0ee0*/  SEL R24, R24, 0x1, !P0 ;  /* 0x0000000118187807 */ /* 0x000fce0004000000 */
.L_x_9:
[----:B------:R-:W-:Y:S05]  /*0ef0*/  BSYNC.RECONVERGENT B3 ;  /* 0x0000000000037941 */ /* 0x000fea0003800200 */
.L_x_8:
[----:B------:R-:W-:Y:S02]  /*0f00*/  ISETP.NE.AND P0, PT, R24, RZ, PT ;  /* 0x000000ff1800720c */ /* 0x000fe40003f05270 */
[----:B------:R-:W-:-:S04]  /*0f10*/  IADD3 R4, PT, PT, R16, 0x1, -R22 ;  /* 0x0000000110047810 */ /* 0x000fc80007ffe816 */
[----:B------:R-:W-:-:S07]  /*0f20*/  SEL R4, R4, RZ, P0 ;  /* 0x000000ff04047207 */ /* 0x000fce0000000000 */
.L_x_7:
[----:B------:R-:W-:Y:S05]  /*0f30*/  BSYNC.RECONVERGENT B2 ;  /* 0x0000000000027941 */ /* 0x000fea0003800200 */
.L_x_6:
[----:B------:R-:W0:Y:S04]  /*0f40*/  SHFL.IDX PT, R24, R24, RZ, 0x1f ;  /* 0x00001fff18187589 */ /* 0x000e2800000e0000 */
[----:B------:R-:W1:Y:S04]  /*0f50*/  SHFL.IDX PT, R22, R22, RZ, 0x1f ;  /* 0x00001fff16167589 */ /* 0x000e6800000e0000 */
[----:B------:R2:W3:Y:S04]  /*0f60*/  SHFL.IDX PT, R21, R4, RZ, 0x1f ;  /* 0x00001fff04157589 */ /* 0x0004e800000e0000 */
[----:B------:R2:W4:Y:S01]  /*0f70*/  SHFL.IDX PT, R23, R19, RZ, 0x1f ;  /* 0x00001fff13177589 */ /* 0x00052200000e0000 */
[----:B0-----:R-:W-:-:S13]  /*0f80*/  ISETP.NE.AND P0, PT, R24, RZ, PT ;  /* 0x000000ff1800720c */ /* 0x001fda0003f05270 */
[----:B-1234-:R-:W-:Y:S05]  /*0f90*/  @!P0 BRA `(.L_x_17) ;  /* 0x0000001800508947 */ /* 0x01efea0003800000 */
[----:B------:R-:W-:-:S13]  /*0fa0*/  ISETP.NE.AND P0, PT, R24, 0x1, PT ;  /* 0x000000011800780c */ /* 0x000fda0003f05270 */
[----:B------:R-:W-:Y:S05]  /*0fb0*/  @!P0 BRA `(.L_x_18) ;  /* 0x0000000400888947 */ /* 0x000fea0003800000 */
[----:B------:R-:W-:Y:S01]  /*0fc0*/  ISETP.NE.AND P0, PT, R24, 0x2, PT ;  /* 0x000000021800780c */ /* 0x000fe20003f05270 */
[----:B------:R-:W-:-:S12]  /*0fd0*/  HFMA2 R37, -RZ, RZ, 3.140625, 0 ;  /* 0x42480000ff257431 */ /* 0x000fd800000001ff */
[----:B------:R-:W-:Y:S05]  /*0fe0*/  @P0 BRA `(.L_x_19) ;  /* 0x0000000c005c0947 */ /* 0x000fea0003800000 */
[----:B------:R-:W-:-:S04]  /*0ff0*/  IADD3 R3, PT, PT, R16, 0x1, -R8 ;  /* 0x0000000110037810 */ /* 0x000fc80007ffe808 */
[----:B------:R-:W-:-:S04]  /*1000*/  VIMNMX R3, PT, PT, R22, R3, PT ;  /* 0x0000000316037248 */ /* 0x000fc80003fe0100 */
[----:B------:R-:W-:-:S13]  /*1010*/  ISETP.GE.AND P0, PT, R3, 0x2, PT ;  /* 0x000000020300780c */ /* 0x000fda0003f06270 */
[----:B------:R-:W-:Y:S05]  /*1020*/  @!P0 BRA `(.L_x_18) ;  /* 0x00000004006c8947 */ /* 0x000fea0003800000 */
[----:B------:R-:W-:Y:S01]  /*1030*/  IADD3 R35, PT, PT, R3, -0x1, RZ ;  /* 0xffffffff03237810 */ /* 0x000fe20007ffe0ff */
[----:B------:R-:W-:Y:S01]  /*1040*/  BSSY.RECONVERGENT B0, `(.L_x_20) ;  /* 0x000002e000007945 */ /* 0x000fe20003800200 */
[----:B------:R-:W-:Y:S01]  /*1050*/  HFMA2 R36, -RZ, RZ, 0, 0 ;  /* 0x00000000ff247431 */ /* 0x000fe200000001ff */
[----:B------:R-:W-:Y:S01]  /*1060*/  PLOP3.LUT P0, PT, PT, PT, PT, 0x80, 0x8 ;  /* 0x000000000008781c */ /* 0x000fe20003f0f070 */
[----:B------:R-:W-:Y:S01]  /*1070*/  IMAD.MOV.U32 R34, RZ, RZ, RZ ;  /* 0x000000ffff227224 */ /* 0x000fe200078e00ff */
[----:B------:R-:W-:-:S13]  /*1080*/  ISETP.GE.AND P2, PT, R7, R35, PT ;  /* 0x000000230700720c */ /* 0x000fda0003f46270 */
[----:B------:R-:W-:Y:S05]  /*1090*/  @P2 BRA `(.L_x_21) ;  /* 0x0000000000a02947 */ /* 0x000fea0003800000 */
[----:B------:R-:W0:Y:S01]  /*10a0*/  LDC R32, c[0x0][0x3a4] ;  /* 0x0000e900ff207b82 */ /* 0x000e220000000800 */
[----:B------:R-:W1:Y:S01]  /*10b0*/  LDCU UR5, c[0x0][0x3a4] ;  /* 0x00007480ff0577ac */ /* 0x000e620008000800 */
[C-C-:B------:R-:W-:Y:S01]  /*10c0*/  IADD3 R26, PT, PT, -R3.reuse, R13, R16.reuse ;  /* 0x0000000d031a7210 */ /* 0x140fe20007ffe110 */
[----:B------:R-:W-:Y:S01]  /*10d0*/  BSSY.RECONVERGENT B1, `(.L_x_22) ;  /* 0x0000023000017945 */ /* 0x000fe20003800200 */
[----:B------:R-:W-:Y:S01]  /*10e0*/  IADD3 R28, PT, PT, -R3, R14, R16 ;  /* 0x0000000e031c7210 */ /* 0x000fe20007ffe110 */
[----:B------:R-:W-:Y:S01]  /*10f0*/  IMAD.MOV.U32 R36, RZ, RZ, RZ ;  /* 0x000000ffff247224 */ /* 0x000fe200078e00ff */
[----:B------:R-:W-:Y:S02]  /*1100*/  MOV R34, RZ ;  /* 0x000000ff00227202 */ /* 0x000fe40000000f00 */
[----:B------:R-:W2:Y:S01]  /*1110*/  LDC.64 R24, c[0x0][0x380] ;  /* 0x0000e000ff187b82 */ /* 0x000ea20000000a00 */
[----:B------:R-:W-:Y:S02]  /*1120*/  MOV R6, 0x1 ;  /* 0x0000000100067802 */ /* 0x000fe40000000f00 */
[----:B------:R-:W-:-:S05]  /*1130*/  MOV R4, R7 ;  /* 0x0000000700047202 */ /* 0x000fca0000000f00 */
[----:B------:R-:W3:Y:S01]  /*1140*/  LDC.64 R18, c[0x0][0x388] ;  /* 0x0000e200ff127b82 */ /* 0x000ee20000000a00 */
[--C-:B-1----:R-:W-:Y:S02]  /*1150*/  IMAD R33, R26, UR5, R5.reuse ;  /* 0x000000051a217c24 */ /* 0x102fe4000f8e0205 */
[----:B------:R-:W-:-:S07]  /*1160*/  IMAD R3, R28, UR5, R5 ;  /* 0x000000051c037c24 */ /* 0x000fce000f8e0205 */
.L_x_25:
[----:B--2---:R-:W-:-:S04]  /*1170*/  IMAD.WIDE R30, R33, 0x4, R24 ;  /* 0x00000004211e7825 */ /* 0x004fc800078e0218 */
[C---:B------:R-:W-:Y:S02]  /*1180*/  IMAD.WIDE R28, R3.reuse, 0x4, R24 ;  /* 0x00000004031c7825 */ /* 0x040fe400078e0218 */
[----:B------:R-:W2:Y:S02]  /*1190*/  LDG.E.CONSTANT R30, desc[UR8][R30.64] ;  /* 0x000000081e1e7981 */ /* 0x000ea4000c1e9900 */
[----:B---3--:R-:W-:Y:S02]  /*11a0*/  IMAD.WIDE R26, R3, 0x4, R18 ;  /* 0x00000004031a7825 */ /* 0x008fe400078e0212 */
[----:B------:R-:W3:Y:S04]  /*11b0*/  LDG.E.CONSTANT R29, desc[UR8][R28.64] ;  /* 0x000000081c1d7981 */ /* 0x000ee8000c1e9900 */
[----:B------:R1:W4:Y:S01]  /*11c0*/  LDG.E.CONSTANT R27, desc[UR8][R26.64] ;  /* 0x000000081a1b7981 */ /* 0x000322000c1e9900 */
[----:B------:R-:W-:Y:S01]  /*11d0*/  IADD3 R4, PT, PT, R4, UR4, RZ ;  /* 0x0000000404047c10 */ /* 0x000fe2000fffe0ff */
[----:B------:R-:W-:Y:S03]  /*11e0*/  BSSY.RECONVERGENT B2, `(.L_x_23) ;  /* 0x000000e000027945 */ /* 0x000fe60003800200 */
[----:B------:R-:W-:-:S02]  /*11f0*/  ISETP.GE.AND P2, PT, R4, R35, PT ;  /* 0x000000230400720c */ /* 0x000fc40003f46270 */
[----:B-1----:R-:W-:Y:S01]  /*1200*/  MOV R26, R6 ;  /* 0x00000006001a7202 */ /* 0x002fe20000000f00 */
[----:B------:R-:W-:Y:S01]  /*1210*/  HFMA2 R6, -RZ, RZ, 0, 0 ;  /* 0x00000000ff067431 */ /* 0x000fe200000001ff */
[----:B--2---:R-:W-:-:S04]  /*1220*/  FSETP.NE.AND P0, PT, |R30|, +INF , PT ;  /* 0x7f8000001e00780b */ /* 0x004fc80003f05200 */
[----:B---3--:R-:W-:-:S04]  /*1230*/  FSETP.EQU.OR P0, PT, |R29|, +INF , !P0 ;  /* 0x7f8000001d00780b */ /* 0x008fc8000470a600 */
[----:B----4-:R-:W-:-:S13]  /*1240*/  FSETP.EQU.OR P0, PT, |R27|, +INF , P0 ;  /* 0x7f8000001b00780b */ /* 0x010fda000070a600 */
[----:B------:R-:W-:Y:S05]  /*1250*/  @P0 BRA `(.L_x_24) ;  /* 0x0000000000180947 */ /* 0x000fea0003800000 */
[----:B------:R-:W-:-:S04]  /*1260*/  FSETP.GT.AND P0, PT, R29, R30, PT ;  /* 0x0000001e1d00720b */ /* 0x000fc80003f04000 */
[----:B------:R-:W-:-:S09]  /*1270*/  FSETP.GEU.OR P3, PT, R29, R30, P0 ;  /* 0x0000001e1d00720b */ /* 0x000fd2000076e400 */
[----:B------:R-:W-:Y:S02]  /*1280*/  @P0 IMAD.MOV.U32 R6, RZ, RZ, R26 ;  /* 0x000000ffff060224 */ /* 0x000fe400078e001a */
[--C-:B------:R-:W-:Y:S01]  /*1290*/  @P0 FADD R36, R36, R27.reuse ;  /* 0x0000001b24240221 */ /* 0x100fe20000000000 */
[----:B------:R-:W-:Y:S01]  /*12a0*/  @!P0 MOV R6, R26 ;  /* 0x0000001a00068202 */ /* 0x000fe20000000f00 */
[----:B------:R-:W-:-:S07]  /*12b0*/  @!P3 FADD R34, R34, R27 ;  /* 0x0000001b2222b221 */ /* 0x000fce0000000000 */
.L_x_24:
[----:B------:R-:W-:Y:S05]  /*12c0*/  BSYNC.RECONVERGENT B2 ;  /* 0x0000000000027941 */ /* 0x000fea0003800200 */
.L_x_23:
[C---:B0-----:R-:W-:Y:S02]  /*12d0*/  IMAD R33, R32.reuse, UR4, R33 ;  /* 0x0000000420217c24 */ /* 0x041fe4000f8e0221 */
[----:B------:R-:W-:Y:S01]  /*12e0*/  IMAD R3, R32, UR4, R3 ;  /* 0x0000000420037c24 */ /* 0x000fe2000f8e0203 */
[----:B------:R-:W-:Y:S06]  /*12f0*/  @!P2 BRA `(.L_x_25) ;  /* 0xfffffffc009ca947 */ /* 0x000fec000383ffff */
[----:B------:R-:W-:Y:S05]  /*1300*/  BSYNC.RECONVERGENT B1 ;  /* 0x0000000000017941 */ /* 0x000fea0003800200 */
.L_x_22:
[----:B------:R-:W-:-:S13]  /*1310*/  ISETP.NE.AND P0, PT, R6, RZ, PT ;  /* 0x000000ff0600720c */ /* 0x000fda0003f05270 */
.L_x_21:
[----:B------:R-:W-:Y:S05]  /*1320*/  BSYNC.RECONVERGENT B0 ;  /* 0x0000000000007941 */ /* 0x000fea0003800200 */
.L_x_20:
[----:B------:R-:W0:Y:S01]  /*1330*/  SHFL.DOWN PT, R3, R36, 0x10, 0x1f ;  /* 0x0a001f0024037f89 */ /* 0x000e2200000e0000 */
[----:B------:R-:W-:-:S03]  /*1340*/  VOTE.ALL P0, P0 ;  /* 0x0000000000ff7806 */ /* 0x000fc60000000000 */
[----:B------:R-:W1:Y:S01]  /*1350*/  SHFL.DOWN PT, R19, R34, 0x10, 0x1f ;  /* 0x0a001f0022137f89 */ /* 0x000e6200000e0000 */
[----:B0-----:R-:W-:Y:S01]  /*1360*/  FADD R4, R3, R36 ;  /* 0x0000002403047221 */ /* 0x001fe20000000000 */
[----:B-1----:R-:W-:-:S04]  /*1370*/  FADD R26, R19, R34 ;  /* 0x00000022131a7221 */ /* 0x002fc80000000000 */
[----:B------:R-:W0:Y:S04]  /*1380*/  SHFL.DOWN PT, R3, R4, 0x8, 0x1f ;  /* 0x09001f0004037f89 */ /* 0x000e2800000e0000 */
        /* <DEDUP_REMOVED lines=14> */
[----:B-1----:R-:W-:Y:S01]  /*1470*/  FADD R6, R4, R19 ;  /* 0x0000001304067221 */ /* 0x002fe20000000000 */
[----:B------:R-:W-:Y:S06]  /*1480*/  @!P0 BRA `(.L_x_18) ;  /* 0x0000000000548947 */ /* 0x000fec0003800000 */
[----:B------:R-:W-:Y:S01]  /*1490*/  FSETP.GT.AND P0, PT, R3, -R6, PT ;  /* 0x800000060300720b */ /* 0x000fe20003f04000 */
[----:B------:R-:W-:-:S12]  /*14a0*/  BSSY.RECONVERGENT B2, `(.L_x_26) ;  /* 0x0000012000027945 */ /* 0x000fd80003800200 */
[----:B------:R-:W-:Y:S05]  /*14b0*/  @!P0 BRA `(.L_x_27) ;  /* 0x0000000000408947 */ /* 0x000fea0003800000 */
[C---:B------:R-:W-:Y:S01]  /*14c0*/  FADD R18, R3.reuse, R6 ;  /* 0x0000000603127221 */ /* 0x040fe20000000000 */
[----:B------:R-:W-:Y:S01]  /*14d0*/  FMUL R3, R3, 100 ;  /* 0x42c8000003037820 */ /* 0x000fe20000400000 */
[----:B------:R-:W-:Y:S02]  /*14e0*/  BSSY.RECONVERGENT B3, `(.L_x_27) ;  /* 0x000000d000037945 */ /* 0x000fe40003800200 */
[----:B------:R-:W0:Y:S08]  /*14f0*/  MUFU.RCP R4, R18 ;  /* 0x0000001200047308 */ /* 0x000e300000001000 */
[----:B------:R-:W1:Y:S01]  /*1500*/  FCHK P0, R3, R18 ;  /* 0x0000001203007302 */ /* 0x000e620000000000 */
[----:B0-----:R-:W-:-:S04]  /*1510*/  FFMA R19, -R18, R4, 1 ;  /* 0x3f80000012137423 */ /* 0x001fc80000000104 */
[----:B------:R-:W-:-:S04]  /*1520*/  FFMA R4, R4, R19, R4 ;  /* 0x0000001304047223 */ /* 0x000fc80000000004 */
[----:B------:R-:W-:-:S04]  /*1530*/  FFMA R19, R3, R4, RZ ;  /* 0x0000000403137223 */ /* 0x000fc800000000ff */
[----:B------:R-:W-:-:S04]  /*1540*/  FFMA R6, -R18, R19, R3 ;  /* 0x0000001312067223 */ /* 0x000fc80000000103 */
[----:B------:R-:W-:Y:S01]  /*1550*/  FFMA R37, R4, R6, R19 ;  /* 0x0000000604257223 */ /* 0x000fe20000000013 */
[----:B-1----:R-:W-:Y:S06]  /*1560*/  @!P0 BRA `(.L_x_28) ;  /* 0x0000000000108947 */ /* 0x002fec0003800000 */
[----:B------:R-:W-:Y:S02]  /*1570*/  MOV R4, R18 ;  /* 0x0000001200047202 */ /* 0x000fe40000000f00 */
[----:B------:R-:W-:-:S07]  /*1580*/  MOV R6, 0x15a0 ;  /* 0x000015a000067802 */ /* 0x000fce0000000f00 */
[----:B------:R-:W-:Y:S05]  /*1590*/  CALL.REL.NOINC `($__internal_2_$__cuda_sm3x_div_rn_noftz_f32_slowpath) ;  /* 0x0000003000987944 */ /* 0x000fea0003c00000 */
[----:B------:R-:W-:-:S07]  /*15a0*/  MOV R37, R3 ;  /* 0x0000000300257202 */ /* 0x000fce0000000f00 */
.L_x_28:
[----:B------:R-:W-:Y:S05]  /*15b0*/  BSYNC.RECONVERGENT B3 ;  /* 0x0000000000037941 */ /* 0x000fea0003800200 */
.L_x_27:
[----:B------:R-:W-:Y:S05]  /*15c0*/  BSYNC.RECONVERGENT B2 ;  /* 0x0000000000027941 */ /* 0x000fea0003800200 */
.L_x_26:
[----:B------:R-:W-:Y:S05]  /*15d0*/  BRA `(.L_x_19) ;  /* 0x0000000400e07947 */ /* 0x000fea0003800000 */
.L_x_18:
[----:B------:R-:W-:Y:S01]  /*15e0*/  VIADD R6, R16, 0x1 ;  /* 0x0000000110067836 */ /* 0x000fe20000000000 */
[----:B------:R-:W-:Y:S01]  /*15f0*/  SHF.L.U32 R25, R22, 0x1, RZ ;  /* 0x0000000116197819 */ /* 0x000fe200000006ff */
[----:B------:R-:W-:Y:S01]  /*1600*/  BSSY.RECONVERGENT B2, `(.L_x_29) ;  /* 0x0000074000027945 */ /* 0x000fe20003800200 */
[----:B------:R-:W-:Y:S02]  /*1610*/  HFMA2 R4, -RZ, RZ, 3.140625, 0 ;  /* 0x42480000ff047431 */ /* 0x000fe400000001ff */
[----:B------:R-:W-:-:S04]  /*1620*/  VIMNMX R3, PT, PT, R6, R25, PT ;  /* 0x0000001906037248 */ /* 0x000fc80003fe0100 */
[----:B------:R-:W-:-:S04]  /*1630*/  ISETP.GT.AND P0, PT, R3, R22, PT ;  /* 0x000000160300720c */ /* 0x000fc80003f04270 */
[----:B------:R-:W-:-:S04]  /*1640*/  ISETP.LT.OR P0, PT, R22, 0x2, !P0 ;  /* 0x000000021600780c */ /* 0x000fc80004701670 */
[----:B------:R-:W-:-:S13]  /*1650*/  ISETP.NE.OR P0, PT, R7, RZ, P0 ;  /* 0x000000ff0700720c */ /* 0x000fda0000705670 */
[----:B------:R-:W-:Y:S05]  /*1660*/  @P0 BRA `(.L_x_30) ;  /* 0x0000000400b40947 */ /* 0x000fea0003800000 */
[----:B------:R-:W-:Y:S02]  /*1670*/  I2FP.F32.U32 R19, R22 ;  /* 0x0000001600137245 */ /* 0x000fe40000201000 */
[----:B------:R-:W-:Y:S02]  /*1680*/  VIADDMNMX R25, R6, -R25, RZ, !PT ;  /* 0x8000001906197246 */ /* 0x000fe400078001ff */
[----:B------:R-:W-:-:S04]  /*1690*/  IADD3 R3, PT, PT, R19, 0x1800000, RZ ;  /* 0x0180000013037810 */ /* 0x000fc80007ffe0ff */
[----:B------:R-:W-:-:S04]  /*16a0*/  LOP3.LUT R3, R3, 0x7f800000, RZ, 0xc0, !PT ;  /* 0x7f80000003037812 */ /* 0x000fc800078ec0ff */
[----:B------:R-:W-:-:S13]  /*16b0*/  ISETP.GT.U32.AND P0, PT, R3, 0x1ffffff, PT ;  /* 0x01ffffff0300780c */ /* 0x000fda0003f04070 */
[----:B------:R-:W-:Y:S05]  /*16c0*/  @P0 BRA `(.L_x_31) ;  /* 0x0000000000100947 */ /* 0x000fea0003800000 */
[----:B------:R-:W-:-:S07]  /*16d0*/  MOV R18, 0x16f0 ;  /* 0x000016f000127802 */ /* 0x000fce0000000f00 */
[----:B------:R-:W-:Y:S05]  /*16e0*/  CALL.REL.NOINC `($__internal_0_$__cuda_sm20_rcp_rn_f32_slowpath) ;  /* 0x0000002c001c7944 */ /* 0x000fea0003c00000 */
[----:B------:R-:W-:Y:S01]  /*16f0*/  IMAD.MOV.U32 R24, RZ, RZ, R6 ;  /* 0x000000ffff187224 */ /* 0x000fe200078e0006 */
[----:B------:R-:W-:Y:S06]  /*1700*/  BRA `(.L_x_32) ;  /* 0x0000000000107947 */ /* 0x000fec0003800000 */
.L_x_31:
[----:B------:R-:W0:Y:S02]  /*1710*/  MUFU.RCP R24, R19 ;  /* 0x0000001300187308 */ /* 0x000e240000001000 */
[----:B0-----:R-:W-:-:S04]  /*1720*/  FFMA R3, R19, R24, -1 ;  /* 0xbf80000013037423 */ /* 0x001fc80000000018 */
[----:B------:R-:W-:-:S04]  /*1730*/  FADD.FTZ R3, -R3, -RZ ;  /* 0x800000ff03037221 */ /* 0x000fc80000010100 */
[----:B------:R-:W-:-:S07]  /*1740*/  FFMA R24, R24, R3, R24 ;  /* 0x0000000318187223 */ /* 0x000fce0000000018 */
.L_x_32:
[----:B------:R-:W-:-:S04]  /*1750*/  IADD3 R30, PT, PT, R22, R25, RZ ;  /* 0x00000019161e7210 */ /* 0x000fc80007ffe0ff */
[----:B------:R-:W-:-:S13]  /*1760*/  ISETP.GT.AND P0, PT, R30, R16, PT ;  /* 0x000000101e00720c */ /* 0x000fda0003f04270 */
[----:B------:R-:W-:Y:S05]  /*1770*/  @P0 BRA `(.L_x_30) ;  /* 0x0000000400700947 */ /* 0x000fea0003800000 */
[----:B------:R-:W0:Y:S01]  /*1780*/  LDC.64 R18, c[0x0][0x380] ;  /* 0x0000e000ff127b82 */ /* 0x000e220000000a00 */
[----:B------:R-:W-:Y:S01]  /*1790*/  HFMA2 R31, -RZ, RZ, 0, 0 ;  /* 0x00000000ff1f7431 */ /* 0x000fe200000001ff */
[----:B------:R-:W-:Y:S01]  /*17a0*/  MOV R3, RZ ;  /* 0x000000ff00037202 */ /* 0x000fe20000000f00 */
[----:B------:R-:W1:Y:S01]  /*17b0*/  LDCU UR5, c[0x0][0x3a4] ;  /* 0x00007480ff0577ac */ /* 0x000e620008000800 */
[----:B------:R-:W-:-:S05]  /*17c0*/  NOP ;  /* 0x0000000000007918 */ /* 0x000fca0000000000 */
.L_x_33:
[----:B-1----:R-:W-:-:S04]  /*17d0*/  IMAD R27, R25, UR5, R5 ;  /* 0x00000005191b7c24 */ /* 0x002fc8000f8e0205 */
[C---:B------:R-:W-:Y:S02]  /*17e0*/  VIADD R29, R27.reuse, UR5 ;  /* 0x000000051b1d7c36 */ /* 0x040fe40008000000 */
[----:B0-----:R-:W-:-:S04]  /*17f0*/  IMAD.WIDE.U32 R26, R27, 0x4, R18 ;  /* 0x000000041b1a7825 */ /* 0x001fc800078e0012 */
[----:B------:R-:W-:Y:S02]  /*1800*/  IMAD.WIDE.U32 R28, R29, 0x4, R18 ;  /* 0x000000041d1c7825 */ /* 0x000fe400078e0012 */
[----:B------:R-:W2:Y:S04]  /*1810*/  LDG.E.CONSTANT R27, desc[UR8][R26.64] ;  /* 0x000000081a1b7981 */ /* 0x000ea8000c1e9900 */
[----:B------:R-:W3:Y:S01]  /*1820*/  LDG.E.CONSTANT R28, desc[UR8][R28.64] ;  /* 0x000000081c1c7981 */ /* 0x000ee2000c1e9900 */
[----:B--2---:R-:W-:-:S04]  /*1830*/  FSETP.NE.AND P0, PT, |R27|, +INF , PT ;  /* 0x7f8000001b00780b */ /* 0x004fc80003f05200 */
[----:B---3--:R-:W-:-:S13]  /*1840*/  FSETP.EQU.OR P0, PT, |R28|, +INF , !P0 ;  /* 0x7f8000001c00780b */ /* 0x008fda000470a600 */
[----:B------:R-:W-:Y:S05]  /*1850*/  @P0 BRA `(.L_x_30) ;  /* 0x0000000400380947 */ /* 0x000fea0003800000 */
[----:B------:R-:W-:Y:S01]  /*1860*/  IADD3 R25, PT, PT, R25, 0x1, RZ ;  /* 0x0000000119197810 */ /* 0x000fe20007ffe0ff */
[C---:B------:R-:W-:Y:S01]  /*1870*/  FADD R6, R28.reuse, -R27 ;  /* 0x8000001b1c067221 */ /* 0x040fe20000000000 */
[CC--:B------:R-:W-:Y:S02]  /*1880*/  FSETP.GT.AND P0, PT, R28.reuse, R27.reuse, PT ;  /* 0x0000001b1c00720b */ /* 0x0c0fe40003f04000 */
[----:B------:R-:W-:Y:S02]  /*1890*/  ISETP.GE.AND P3, PT, R25, R30, PT ;  /* 0x0000001e1900720c */ /* 0x000fe40003f66270 */
[----:B------:R-:W-:-:S09]  /*18a0*/  FSETP.GEU.AND P2, PT, R28, R27, PT ;  /* 0x0000001b1c00720b */ /* 0x000fd20003f4e000 */
[----:B------:R-:W-:-:S04]  /*18b0*/  @P0 FADD R31, R6, R31 ;  /* 0x0000001f061f0221 */ /* 0x000fc80000000000 */
[----:B------:R-:W-:Y:S01]  /*18c0*/  @!P2 FADD R3, -R6, R3 ;  /* 0x000000030603a221 */ /* 0x000fe20000000100 */
[----:B------:R-:W-:Y:S06]  /*18d0*/  @!P3 BRA `(.L_x_33) ;  /* 0xfffffffc00bcb947 */ /* 0x000fec000383ffff */
[-C--:B------:R-:W-:Y:S01]  /*18e0*/  FMUL R25, R31, R24.reuse ;  /* 0x000000181f197220 */ /* 0x080fe20000400000 */
[----:B------:R-:W-:Y:S01]  /*18f0*/  FMUL R26, R3, R24 ;  /* 0x00000018031a7220 */ /* 0x000fe20000400000 */
[----:B------:R-:W-:Y:S01]  /*1900*/  BSSY.RECONVERGENT B3, `(.L_x_34) ;  /* 0x0000014000037945 */ /* 0x000fe20003800200 */
[----:B------:R-:W-:Y:S02]  /*1910*/  MOV R4, 0x42480000 ;  /* 0x4248000000047802 */ /* 0x000fe40000000f00 */
[----:B------:R-:W-:-:S05]  /*1920*/  FADD R18, R25, R26 ;  /* 0x0000001a19127221 */ /* 0x000fca0000000000 */
[----:B------:R-:W-:-:S13]  /*1930*/  FSETP.NEU.AND P0, PT, R18, RZ, PT ;  /* 0x000000ff1200720b */ /* 0x000fda0003f0d000 */
[----:B------:R-:W-:Y:S05]  /*1940*/  @!P0 BRA `(.L_x_35) ;  /* 0x00000000003c8947 */ /* 0x000fea0003800000 */
[----:B------:R-:W0:Y:S01]  /*1950*/  MUFU.RCP R4, R18 ;  /* 0x0000001200047308 */ /* 0x000e220000001000 */
[----:B------:R-:W-:Y:S01]  /*1960*/  FMUL R3, R25, 100 ;  /* 0x42c8000019037820 */ /* 0x000fe20000400000 */
[----:B------:R-:W-:Y:S06]  /*1970*/  BSSY.RECONVERGENT B4, `(.L_x_35) ;  /* 0x000000c000047945 */ /* 0x000fec0003800200 */
        /* <DEDUP_REMOVED lines=10> */
[----:B------:R-:W-:-:S07]  /*1a20*/  IMAD.MOV.U32 R4, RZ, RZ, R3 ;  /* 0x000000ffff047224 */ /* 0x000fce00078e0003 */
.L_x_36:
[----:B------:R-:W-:Y:S05]  /*1a30*/  BSYNC.RECONVERGENT B4 ;  /* 0x0000000000047941 */ /* 0x000fea0003800200 */
.L_x_35:
[----:B------:R-:W-:Y:S05]  /*1a40*/  BSYNC.RECONVERGENT B3 ;  /* 0x0000000000037941 */ /* 0x000fea0003800200 */
.L_x_34:
[----:B------:R-:W-:-:S13]  /*1a50*/  ISETP.GE.AND P0, PT, R30, R16, PT ;  /* 0x000000101e00720c */ /* 0x000fda0003f06270 */
[----:B------:R-:W-:Y:S05]  /*1a60*/  @P0 BRA `(.L_x_30) ;  /* 0x0000000000b40947 */ /* 0x000fea0003800000 */
[----:B------:R-:W0:Y:S01]  /*1a70*/  LDC.64 R18, c[0x0][0x380] ;  /* 0x0000e000ff127b82 */ /* 0x000e220000000a00 */
[----:B------:R-:W-:-:S07]  /*1a80*/  FADD R27, -R24, 1 ;  /* 0x3f800000181b7421 */ /* 0x000fce0000000100 */
.L_x_40:
[----:B------:R-:W1:Y:S02]  /*1a90*/  LDCU UR5, c[0x0][0x3a4] ;  /* 0x00007480ff0577ac */ /* 0x000e640008000800 */
[----:B-1----:R-:W-:-:S05]  /*1aa0*/  IMAD R29, R30, UR5, R5 ;  /* 0x000000051e1d7c24 */ /* 0x002fca000f8e0205 */
[C---:B------:R-:W-:Y:S01]  /*1ab0*/  IADD3 R33, PT, PT, R29.reuse, UR5, RZ ;  /* 0x000000051d217c10 */ /* 0x040fe2000fffe0ff */
[----:B0-----:R-:W-:-:S04]  /*1ac0*/  IMAD.WIDE.U32 R28, R29, 0x4, R18 ;  /* 0x000000041d1c7825 */ /* 0x001fc800078e0012 */
[----:B------:R-:W-:Y:S02]  /*1ad0*/  IMAD.WIDE.U32 R32, R33, 0x4, R18 ;  /* 0x0000000421207825 */ /* 0x000fe400078e0012 */
[----:B------:R-:W2:Y:S04]  /*1ae0*/  LDG.E.CONSTANT R29, desc[UR8][R28.64] ;  /* 0x000000081c1d7981 */ /* 0x000ea8000c1e9900 */
[----:B------:R-:W3:Y:S01]  /*1af0*/  LDG.E.CONSTANT R32, desc[UR8][R32.64] ;  /* 0x0000000820207981 */ /* 0x000ee2000c1e9900 */
[----:B------:R-:W-:Y:S01]  /*1b00*/  HFMA2 R4, -RZ, RZ, 3.140625, 0 ;  /* 0x42480000ff047431 */ /* 0x000fe200000001ff */
[----:B--2---:R-:W-:-:S04]  /*1b10*/  FSETP.NE.AND P0, PT, |R29|, +INF , PT ;  /* 0x7f8000001d00780b */ /* 0x004fc80003f05200 */
[----:B---3--:R-:W-:-:S13]  /*1b20*/  FSETP.EQU.OR P0, PT, |R32|, +INF , !P0 ;  /* 0x7f8000002000780b */ /* 0x008fda000470a600 */
[----:B------:R-:W-:Y:S05]  /*1b30*/  @P0 BRA `(.L_x_30) ;  /* 0x0000000000800947 */ /* 0x000fea0003800000 */
[C---:B------:R-:W-:Y:S01]  /*1b40*/  FADD R3, R32.reuse, -R29 ;  /* 0x8000001d20037221 */ /* 0x040fe20000000000 */
[----:B------:R-:W-:Y:S01]  /*1b50*/  FSETP.GEU.AND P0, PT, R32, R29, PT ;  /* 0x0000001d2000720b */ /* 0x000fe20003f0e000 */
[C---:B------:R-:W-:Y:S01]  /*1b60*/  FMUL R4, R27.reuse, R25 ;  /* 0x000000191b047220 */ /* 0x040fe20000400000 */
[----:B------:R-:W-:Y:S01]  /*1b70*/  FMUL R26, R27, R26 ;  /* 0x0000001a1b1a7220 */ /* 0x000fe20000400000 */
[----:B------:R-:W-:Y:S01]  /*1b80*/  BSSY.RECONVERGENT B3, `(.L_x_37) ;  /* 0x0000019000037945 */ /* 0x000fe20003800200 */
[----:B------:R-:W-:Y:S02]  /*1b90*/  FMNMX R25, RZ, R3, !PT ;  /* 0x00000003ff197209 */ /* 0x000fe40007800000 */
[----:B------:R-:W-:Y:S02]  /*1ba0*/  FSEL R3, -R3, RZ, !P0 ;  /* 0x000000ff03037208 */ /* 0x000fe40004000100 */
[----:B------:R-:W-:Y:S01]  /*1bb0*/  IADD3 R30, PT, PT, R30, 0x1, RZ ;  /* 0x000000011e1e7810 */ /* 0x000fe20007ffe0ff */
[----:B------:R-:W-:Y:S01]  /*1bc0*/  FFMA R25, R25, R24, R4 ;  /* 0x0000001819197223 */ /* 0x000fe20000000004 */
[----:B------:R-:W-:-:S02]  /*1bd0*/  IMAD.MOV.U32 R4, RZ, RZ, 0x42480000 ;  /* 0x42480000ff047424 */ /* 0x000fc400078e00ff */
[----:B------:R-:W-:-:S04]  /*1be0*/  FFMA R26, R3, R24, R26 ;  /* 0x00000018031a7223 */ /* 0x000fc8000000001a */
        /* <DEDUP_REMOVED lines=17> */
.L_x_39:
[----:B------:R-:W-:Y:S05]  /*1d00*/  BSYNC.RECONVERGENT B4 ;  /* 0x0000000000047941 */ /* 0x000fea0003800200 */
.L_x_38:
[----:B------:R-:W-:Y:S05]  /*1d10*/  BSYNC.RECONVERGENT B3 ;  /* 0x0000000000037941 */ /* 0x000fea0003800200 */
.L_x_37:
[----:B------:R-:W-:-:S13]  /*1d20*/  ISETP.GE.AND P0, PT, R30, R16, PT ;  /* 0x000000101e00720c */ /* 0x000fda0003f06270 */
[----:B------:R-:W-:Y:S05]  /*1d30*/  @!P0 BRA `(.L_x_40) ;  /* 0xfffffffc00548947 */ /* 0x000fea000383ffff */
.L_x_30:
[----:B------:R-:W-:Y:S05]  /*1d40*/  BSYNC.RECONVERGENT B2 ;  /* 0x0000000000027941 */ /* 0x000fea0003800200 */
.L_x_29:
[----:B------:R0:W1:Y:S02]  /*1d50*/  SHFL.IDX PT, R37, R4, RZ, 0x1f ;  /* 0x00001fff04257589 */ /* 0x00006400000e0000 */
.L_x_19:
[----:B------:R-:W-:Y:S01]  /*1d60*/  MOV R6, 0x40000000 ;  /* 0x4000000000067802 */ /* 0x000fe20000000f00 */
[----:B0-----:R-:W-:Y:S01]  /*1d70*/  IMAD.MOV.U32 R4, RZ, RZ, 0x41c80000 ;  /* 0x41c80000ff047424 */ /* 0x001fe200078e00ff */
[----:B------:R-:W-:Y:S01]  /*1d80*/  MOV R19, 0x3d23d70a ;  /* 0x3d23d70a00137802 */ /* 0x000fe20000000f00 */
[----:B------:R-:W-:Y:S02]  /*1d90*/  BSSY.RECONVERGENT B2, `(.L_x_41) ;  /* 0x000000e000027945 */ /* 0x000fe40003800200 */
[----:B-1----:R-:W-:Y:S02]  /*1da0*/  FFMA R3, R37, R6, -100 ;  /* 0xc2c8000025037423 */ /* 0x002fe40000000006 */
[----:B------:R-:W-:Y:S02]  /*1db0*/  FFMA R4, R19, -R4, 1 ;  /* 0x3f80000013047423 */ /* 0x000fe40000000804 */
[----:B------:R-:W0:Y:S02]  /*1dc0*/  FCHK P0, |R3|, 25 ;  /* 0x41c8000003007902 */ /* 0x000e240000000200 */
[----:B------:R-:W-:-:S04]  /*1dd0*/  FFMA R4, R4, R19, 0.039999999105930328369 ;  /* 0x3d23d70a04047423 */ /* 0x000fc80000000013 */
[----:B------:R-:W-:-:S04]  /*1de0*/  FFMA R6, |R3|, R4, RZ ;  /* 0x0000000403067223 */ /* 0x000fc800000002ff */
[----:B------:R-:W-:-:S04]  /*1df0*/  FFMA R19, R6, -25, |R3| ;  /* 0xc1c8000006137823 */ /* 0x000fc80000000403 */
[----:B------:R-:W-:Y:S01]  /*1e00*/  FFMA R4, R4, R19, R6 ;  /* 0x0000001304047223 */ /* 0x000fe20000000006 */
[----:B0-----:R-:W-:Y:S06]  /*1e10*/  @!P0 BRA `(.L_x_42) ;  /* 0x0000000000148947 */ /* 0x001fec0003800000 */
[----:B------:R-:W-:Y:S02]  /*1e20*/  HFMA2 R4, -RZ, RZ, 2.890625, 0 ;  /* 0x41c80000ff047431 */ /* 0x000fe400000001ff */
[----:B------:R-:W-:Y:S01]  /*1e30*/  FADD R3, |R3|, -RZ ;  /* 0x800000ff03037221 */ /* 0x000fe20000000200 */
[----:B------:R-:W-:-:S07]  /*1e40*/  MOV R6, 0x1e60 ;  /* 0x00001e6000067802 */ /* 0x000fce0000000f00 */
[----:B------:R-:W-:Y:S05]  /*1e50*/  CALL.REL.NOINC `($__internal_2_$__cuda_sm3x_div_rn_noftz_f32_slowpath) ;  /* 0x0000002800687944 */ /* 0x000fea0003c00000 */
[----:B------:R-:W-:-:S07]  /*1e60*/  MOV R4, R3 ;  /* 0x0000000300047202 */ /* 0x000fce0000000f00 */
.L_x_42:
[----:B------:R-:W-:Y:S05]  /*1e70*/  BSYNC.RECONVERGENT B2 ;  /* 0x0000000000027941 */ /* 0x000fea0003800200 */
.L_x_41:
[----:B------:R-:W-:Y:S01]  /*1e80*/  ISETP.GE.AND P0, PT, R7, R22, PT ;  /* 0x000000160700720c */ /* 0x000fe20003f06270 */
[----:B------:R-:W0:Y:S01]  /*1e90*/  LDCU UR6, c[0x0][0x3a4] ;  /* 0x00007480ff0677ac */ /* 0x000e220008000800 */
[----:B------:R-:W-:Y:S01]  /*1ea0*/  BSSY.RECONVERGENT B0, `(.L_x_43) ;  /* 0x0000075000007945 */ /* 0x000fe20003800200 */
[----:B------:R-:W-:Y:S02]  /*1eb0*/  HFMA2 R26, -RZ, RZ, 0, 0 ;  /* 0x00000000ff1a7431 */ /* 0x000fe400000001ff */
[----:B------:R-:W-:-:S08]  /*1ec0*/  IMAD.MOV.U32 R6, RZ, RZ, RZ ;  /* 0x000000ffff067224 */ /* 0x000fd000078e00ff */
[----:B------:R-:W-:Y:S05]  /*1ed0*/  @P0 BRA `(.L_x_44) ;  /* 0x0000000400c40947 */ /* 0x000fea0003800000 */
[----:B------:R-:W1:Y:S01]  /*1ee0*/  LDCU UR5, c[0x0][0x394] ;  /* 0x00007280ff0577ac */ /* 0x000e620008000800 */
[----:B------:R-:W2:Y:S01]  /*1ef0*/  LDC.64 R18, c[0x0][0x380] ;  /* 0x0000e000ff127b82 */ /* 0x000ea20000000a00 */
[----:B------:R-:W-:Y:S02]  /*1f00*/  MOV R26, RZ ;  /* 0x000000ff001a7202 */ /* 0x000fe40000000f00 */
[----:B------:R-:W-:Y:S01]  /*1f10*/  MOV R27, R7 ;  /* 0x00000007001b7202 */ /* 0x000fe20000000f00 */
[----:B-1----:R-:W-:-:S04]  /*1f20*/  FADD R3, R4, UR5 ;  /* 0x0000000504037e21 */ /* 0x002fc80008000000 */
[C---:B------:R-:W-:Y:S01]  /*1f30*/  FMUL R24, R3.reuse, 0.5 ;  /* 0x3f00000003187820 */ /* 0x040fe20000400000 */
[----:B------:R-:W1:Y:S08]  /*1f40*/  FRND.FLOOR R6, R3 ;  /* 0x0000000300067307 */ /* 0x000e700000205000 */
[----:B------:R-:W3:Y:S01]  /*1f50*/  FRND.TRUNC R24, R24 ;  /* 0x0000001800187307 */ /* 0x000ee2000020d000 */
[----:B-1----:R-:W-:Y:S01]  /*1f60*/  FSETP.NEU.AND P2, PT, R3, R6, PT ;  /* 0x000000060300720b */ /* 0x002fe20003f4d000 */
[----:B------:R-:W-:-:S02]  /*1f70*/  IMAD.MOV.U32 R6, RZ, RZ, RZ ;  /* 0x000000ffff067224 */ /* 0x000fc400078e00ff */
[----:B---3--:R-:W-:-:S04]  /*1f80*/  FADD R28, R24, R24 ;  /* 0x00000018181c7221 */ /* 0x008fc80000000000 */
[----:B--2---:R-:W-:-:S07]  /*1f90*/  FADD R28, R3, -R28 ;  /* 0x8000001c031c7221 */ /* 0x004fce0000000000 */
.L_x_49:
[----:B------:R-:W-:-:S05]  /*1fa0*/  IADD3 R24, PT, PT, R21, R27, RZ ;  /* 0x0000001b15187210 */ /* 0x000fca0007ffe0ff */
[----:B0-----:R-:W-:-:S04]  /*1fb0*/  IMAD R25, R24, UR6, R5 ;  /* 0x0000000618197c24 */ /* 0x001fc8000f8e0205 */
[----:B------:R-:W-:-:S06]  /*1fc0*/  IMAD.WIDE R24, R25, 0x4, R18 ;  /* 0x0000000419187825 */ /* 0x000fcc00078e0212 */
[----:B------:R-:W2:Y:S01]  /*1fd0*/  LDG.E.CONSTANT R25, desc[UR8][R24.64] ;  /* 0x0000000818197981 */ /* 0x000ea2000c1e9900 */
[----:B------:R-:W-:Y:S01]  /*1fe0*/  BSSY.RECONVERGENT B1, `(.L_x_45) ;  /* 0x000005d000017945 */ /* 0x000fe20003800200 */
[----:B--2---:R-:W-:-:S13]  /*1ff0*/  FSETP.NAN.AND P0, PT, |R25|, |R25|, PT ;  /* 0x400000191900720b */ /* 0x004fda0003f08200 */
[----:B------:R-:W-:Y:S05]  /*2000*/  @P0 BRA `(.L_x_46) ;  /* 0x0000000400680947 */ /* 0x000fea0003800000 */
[----:B------:R-:W-:Y:S01]  /*2010*/  IADD3 R36, PT, PT, R22, -R27, RZ ;  /* 0x8000001b16247210 */ /* 0x000fe20007ffe0ff */
[----:B------:R-:W-:Y:S01]  /*2020*/  BSSY.RECONVERGENT B2, `(.L_x_47) ;  /* 0x0000056000027945 */ /* 0x000fe20003800200 */
[----:B------:R-:W-:Y:S02]  /*2030*/  MOV R35, 0x3a2c32e4 ;  /* 0x3a2c32e400237802 */ /* 0x000fe40000000f00 */
[----:B------:R-:W-:-:S04]  /*2040*/  I2FP.F32.S32 R24, R36 ;  /* 0x0000002400187245 */ /* 0x000fc80000201400 */
[C---:B------:R-:W-:Y:S01]  /*2050*/  FSETP.GEU.AND P0, PT, |R24|.reuse, 1.175494350822287508e-38, PT ;  /* 0x008000001800780b */ /* 0x040fe20003f0e200 */
[----:B------:R-:W-:-:S03]  /*2060*/  FMUL R29, |R24|, 16777216 ;  /* 0x4b800000181d7820 */ /* 0x000fc60000400200 */
[----:B------:R-:W-:Y:S02]  /*2070*/  FSEL R37, RZ, -24, P0 ;  /* 0xc1c00000ff257808 */ /* 0x000fe40000000000 */
[----:B------:R-:W-:-:S04]  /*2080*/  FSEL R29, R29, |R24|, !P0 ;  /* 0x400000181d1d7208 */ /* 0x000fc80004000000 */
[----:B------:R-:W-:-:S04]  /*2090*/  IADD3 R30, PT, PT, R29, -0x3f3504f3, RZ ;  /* 0xc0cafb0d1d1e7810 */ /* 0x000fc80007ffe0ff */
[----:B------:R-:W-:-:S04]  /*20a0*/  LOP3.LUT R30, R30, 0xff800000, RZ, 0xc0, !PT ;  /* 0xff8000001e1e7812 */ /* 0x000fc800078ec0ff */
[----:B------:R-:W-:Y:S01]  /*20b0*/  I2FP.F32.S32 R32, R30 ;  /* 0x0000001e00207245 */ /* 0x000fe20000201400 */
[----:B------:R-:W-:-:S04]  /*20c0*/  IMAD.IADD R31, R29, 0x1, -R30 ;  /* 0x000000011d1f7824 */ /* 0x000fc800078e0a1e */
[C---:B------:R-:W-:Y:S01]  /*20d0*/  FADD R29, R31.reuse, 1 ;  /* 0x3f8000001f1d7421 */ /* 0x040fe20000000000 */
[----:B------:R-:W-:Y:S01]  /*20e0*/  FADD R31, R31, -1 ;  /* 0xbf8000001f1f7421 */ /* 0x000fe20000000000 */
[----:B------:R-:W-:-:S03]  /*20f0*/  FFMA R37, R32, 1.1920928955078125e-07, R37 ;  /* 0x3400000020257823 */ /* 0x000fc60000000025 */
[----:B------:R-:W-:Y:S01]  /*2100*/  FADD R34, R31, R31 ;  /* 0x0000001f1f227221 */ /* 0x000fe20000000000 */
[----:B------:R-:W0:Y:S03]  /*2110*/  MUFU.RCP R29, R29 ;  /* 0x0000001d001d7308 */ /* 0x000e260000001000 */
[----:B0-----:R-:W-:-:S04]  /*2120*/  FMUL R30, R29, R34 ;  /* 0x000000221d1e7220 */ /* 0x001fc80000400000 */
[----:B------:R-:W-:Y:S01]  /*2130*/  FADD R34, R31, -R30 ;  /* 0x8000001e1f227221 */ /* 0x000fe20000000000 */
[CC--:B------:R-:W-:Y:S01]  /*2140*/  FMUL R32, R30.reuse, R30.reuse ;  /* 0x0000001e1e207220 */ /* 0x0c0fe20000400000 */
[----:B------:R-:W-:Y:S02]  /*2150*/  FFMA R33, R30, 1.4426950216293334961, R37 ;  /* 0x3fb8aa3b1e217823 */ /* 0x000fe40000000025 */
[----:B------:R-:W-:Y:S01]  /*2160*/  FADD R34, R34, R34 ;  /* 0x0000002222227221 */ /* 0x000fe20000000000 */
[C---:B------:R-:W-:Y:S01]  /*2170*/  FFMA R35, R32.reuse, R35, 0.0032181653659790754318 ;  /* 0x3b52e7db20237423 */ /* 0x040fe20000000023 */
[----:B------:R-:W-:Y:S02]  /*2180*/  FADD R37, R37, -R33 ;  /* 0x8000002125257221 */ /* 0x000fe40000000000 */
[----:B------:R-:W-:Y:S01]  /*2190*/  FFMA R34, R31, -R30, R34 ;  /* 0x8000001e1f227223 */ /* 0x000fe20000000022 */
[----:B------:R-:W-:Y:S01]  /*21a0*/  FFMA R35, R32, R35, 0.018033718690276145935 ;  /* 0x3c93bb7320237423 */ /* 0x000fe20000000023 */
[----:B------:R-:W-:-:S02]  /*21b0*/  FFMA R37, R30, 1.4426950216293334961, R37 ;  /* 0x3fb8aa3b1e257823 */ /* 0x000fc40000000025 */
[----:B------:R-:W-:Y:S01]  /*21c0*/  FMUL R34, R29, R34 ;  /* 0x000000221d227220 */ /* 0x000fe20000400000 */
[----:B------:R-:W-:-:S03]  /*21d0*/  FFMA R35, R32, R35, 0.12022458761930465698 ;  /* 0x3df6384f20237423 */ /* 0x000fc60000000023 */
[----:B------:R-:W-:Y:S01]  /*21e0*/  FFMA R37, R34, 1.4426950216293334961, R37 ;  /* 0x3fb8aa3b22257823 */ /* 0x000fe20000000025 */
[----:B------:R-:W-:-:S03]  /*21f0*/  FMUL R35, R32, R35 ;  /* 0x0000002320237220 */ /* 0x000fc60000400000 */
[----:B------:R-:W-:Y:S01]  /*2200*/  FFMA R37, R30, 1.9251366722983220825e-08, R37 ;  /* 0x32a55e341e257823 */ /* 0x000fe20000000025 */
[----:B------:R-:W-:-:S04]  /*2210*/  FMUL R29, R35, 3 ;  /* 0x40400000231d7820 */ /* 0x000fc80000400000 */
[----:B------:R-:W-:-:S04]  /*2220*/  FFMA R34, R34, R29, R37 ;  /* 0x0000001d22227223 */ /* 0x000fc80000000025 */
[----:B------:R-:W-:-:S04]  /*2230*/  FFMA R34, R30, R35, R34 ;  /* 0x000000231e227223 */ /* 0x000fc80000000022 */
[----:B------:R-:W-:-:S04]  /*2240*/  FADD R32, R33, R34 ;  /* 0x0000002221207221 */ /* 0x000fc80000000000 */
[----:B------:R-:W-:Y:S01]  /*2250*/  FMUL R30, R3, R32 ;  /* 0x00000020031e7220 */ /* 0x000fe20000400000 */
[----:B------:R-:W-:-:S03]  /*2260*/  FADD R33, -R33, R32 ;  /* 0x0000002021217221 */ /* 0x000fc60000000100 */
[----:B------:R-:W0:Y:S01]  /*2270*/  FRND R29, R30 ;  /* 0x0000001e001d7307 */ /* 0x000e220000201000 */
[----:B------:R-:W-:Y:S01]  /*2280*/  FADD R34, R34, -R33 ;  /* 0x8000002122227221 */ /* 0x000fe20000000000 */
[C---:B------:R-:W-:Y:S01]  /*2290*/  FFMA R31, R3.reuse, R32, -R30 ;  /* 0x00000020031f7223 */ /* 0x040fe2000000081e */
[C---:B------:R-:W-:Y:S02]  /*22a0*/  FSETP.GT.AND P3, PT, |R30|.reuse, 152, PT ;  /* 0x431800001e00780b */ /* 0x040fe40003f64200 */
[C---:B------:R-:W-:Y:S01]  /*22b0*/  FSETP.GEU.AND P4, PT, R30.reuse, RZ, PT ;  /* 0x000000ff1e00720b */ /* 0x040fe20003f8e000 */
[----:B------:R-:W-:Y:S01]  /*22c0*/  FFMA R31, R3, R34, R31 ;  /* 0x00000022031f7223 */ /* 0x000fe2000000001f */
[----:B------:R-:W-:Y:S02]  /*22d0*/  HFMA2 R34, -RZ, RZ, 0.64013671875, -15.109375 ;  /* 0x391fcb8eff227431 */ /* 0x000fe400000001ff */
[----:B0-----:R-:W-:Y:S01]  /*22e0*/  FADD R32, R30, -R29 ;  /* 0x8000001d1e207221 */ /* 0x001fe20000000000 */
[----:B------:R-:W-:-:S03]  /*22f0*/  FSETP.GT.AND P0, PT, R29, RZ, PT ;  /* 0x000000ff1d00720b */ /* 0x000fc60003f04000 */
[----:B------:R-:W-:Y:S01]  /*2300*/  FADD R31, R31, R32 ;  /* 0x000000201f1f7221 */ /* 0x000fe20000000000 */
[----:B------:R-:W-:Y:S02]  /*2310*/  SEL R29, RZ, 0x83000000, P0 ;  /* 0x83000000ff1d7807 */ /* 0x000fe40000000000 */
[----:B------:R-:W-:Y:S01]  /*2320*/  FSETP.NEU.AND P0, PT, R3, RZ, PT ;  /* 0x000000ff0300720b */ /* 0x000fe20003f0d000 */
[----:B------:R-:W-:Y:S01]  /*2330*/  FFMA R32, R31, R34, 0.0013391353422775864601 ;  /* 0x3aaf85ed1f207423 */ /* 0x000fe20000000022 */
[----:B------:R-:W-:Y:S02]  /*2340*/  IADD3 R33, PT, PT, R29, 0x7f000000, RZ ;  /* 0x7f0000001d217810 */ /* 0x000fe40007ffe0ff */
[----:B------:R-:W-:Y:S01]  /*2350*/  ISETP.EQ.OR P0, PT, R36, 0x1, !P0 ;  /* 0x000000012400780c */ /* 0x000fe20004702670 */
[C---:B------:R-:W-:Y:S02]  /*2360*/  FFMA R34, R31.reuse, R32, 0.0096188392490148544312 ;  /* 0x3c1d98561f227423 */ /* 0x040fe40000000020 */
[----:B------:R-:W0:Y:S02]  /*2370*/  F2I.NTZ R32, R30 ;  /* 0x0000001e00207305 */ /* 0x000e240000203100 */
[----:B------:R-:W-:-:S04]  /*2380*/  FFMA R34, R31, R34, 0.055503588169813156128 ;  /* 0x3d6357bb1f227423 */ /* 0x000fc80000000022 */
[----:B------:R-:W-:-:S04]  /*2390*/  FFMA R34, R31, R34, 0.24022644758224487305 ;  /* 0x3e75fdec1f227423 */ /* 0x000fc80000000022 */
[----:B------:R-:W-:-:S04]  /*23a0*/  FFMA R34, R31, R34, 0.69314718246459960938 ;  /* 0x3f3172181f227423 */ /* 0x000fc80000000022 */
[----:B------:R-:W-:Y:S01]  /*23b0*/  FFMA R34, R31, R34, 1 ;  /* 0x3f8000001f227423 */ /* 0x000fe20000000022 */
[----:B0-----:R-:W-:Y:S01]  /*23c0*/  IMAD R32, R32, 0x800000, -R29 ;  /* 0x0080000020207824 */ /* 0x001fe200078e0a1d */
[----:B------:R-:W-:Y:S02]  /*23d0*/  MOV R29, 0x3f800000 ;  /* 0x3f800000001d7802 */ /* 0x000fe40000000f00 */
[----:B------:R-:W-:-:S04]  /*23e0*/  FMUL R33, R34, R33 ;  /* 0x0000002122217220 */ /* 0x000fc80000400000 */
[----:B------:R-:W-:Y:S01]  /*23f0*/  FMUL R32, R33, R32 ;  /* 0x0000002021207220 */ /* 0x000fe20000400000 */
[----:B------:R-:W-:Y:S01]  /*2400*/  @P3 FSEL R32, RZ, +INF , !P4 ;  /* 0x7f800000ff203808 */ /* 0x000fe20006000000 */
[----:B------:R-:W-:Y:S06]  /*2410*/  @P0 BRA `(.L_x_48) ;  /* 0x0000000000580947 */ /* 0x000fec0003800000 */
[----:B------:R-:W-:-:S04]  /*2420*/  FSETP.NAN.AND P0, PT, |R3|, |R3|, PT ;  /* 0x400000030300720b */ /* 0x000fc80003f08200 */
[----:B------:R-:W-:-:S13]  /*2430*/  FSETP.NUM.AND P0, PT, |R24|, |R24|, !P0 ;  /* 0x400000181800720b */ /* 0x000fda0004707200 */
[----:B------:R-:W-:Y:S01]  /*2440*/  @!P0 FADD R29, R3, R24 ;  /* 0x00000018031d8221 */ /* 0x000fe20000000000 */
[----:B------:R-:W-:Y:S06]  /*2450*/  @!P0 BRA `(.L_x_48) ;  /* 0x0000000000488947 */ /* 0x000fec0003800000 */
[----:B------:R-:W-:-:S04]  /*2460*/  FSETP.NEU.AND P0, PT, |R24|, +INF , PT ;  /* 0x7f8000001800780b */ /* 0x000fc80003f0d200 */
[----:B------:R-:W-:-:S04]  /*2470*/  ISETP.NE.AND P0, PT, R36, RZ, P0 ;  /* 0x000000ff2400720c */ /* 0x000fc80000705270 */
[----:B------:R-:W-:-:S09]  /*2480*/  FSETP.NEU.AND P4, PT, |R28|, 1, !P0 ;  /* 0x3f8000001c00780b */ /* 0x000fd2000478d200 */
[----:B------:R-:W0:Y:S01]  /*2490*/  @!P0 LDC R31, c[0x0][0x394] ;  /* 0x0000e500ff1f8b82 */ /* 0x000e220000000800 */
[----:B------:R-:W-:Y:S01]  /*24a0*/  @!P0 FADD R24, R24, R24 ;  /* 0x0000001818188221 */ /* 0x000fe20000000000 */
[----:B0-----:R-:W-:-:S13]  /*24b0*/  FSETP.GEU.OR P3, PT, R4, -R31, P0 ;  /* 0x8000001f0400720b */ /* 0x001fda000076e400 */
[----:B------:R-:W-:-:S04]  /*24c0*/  @!P3 LOP3.LUT R24, R24, 0x7f800000, RZ, 0x3c, !PT ;  /* 0x7f8000001818b812 */ /* 0x000fc800078e3cff */
[----:B------:R-:W-:-:S04]  /*24d0*/  @P4 LOP3.LUT R24, R24, 0x7fffffff, RZ, 0xc0, !PT ;  /* 0x7fffffff18184812 */ /* 0x000fc800078ec0ff */
[----:B------:R-:W-:Y:S01]  /*24e0*/  @!P0 MOV R29, R24 ;  /* 0x00000018001d8202 */ /* 0x000fe20000000f00 */
[----:B------:R-:W-:Y:S06]  /*24f0*/  @!P0 BRA `(.L_x_48) ;  /* 0x0000000000208947 */ /* 0x000fec0003800000 */
[----:B------:R-:W-:Y:S02]  /*2500*/  FSETP.NEU.AND P0, PT, |R3|, +INF , PT ;  /* 0x7f8000000300780b */ /* 0x000fe40003f0d200 */
[----:B------:R-:W-:-:S13]  /*2510*/  ISETP.EQ.AND P3, PT, R36, -0x1, PT ;  /* 0xffffffff2400780c */ /* 0x000fda0003f62270 */
[----:B------:R-:W-:Y:S05]  /*2520*/  @!P0 BRA P3, `(.L_x_48) ;  /* 0x0000000000148947 */ /* 0x000fea0001800000 */
[----:B------:R-:W-:Y:S02]  /*2530*/  ISETP.GT.AND P0, PT, R36, -0x1, PT ;  /* 0xffffffff2400780c */ /* 0x000fe40003f04270 */
[----:B------:R-:W-:-:S11]  /*2540*/  MOV R29, R32 ;  /* 0x00000020001d7202 */ /* 0x000fd60000000f00 */
[----:B------:R-:W-:-:S04]  /*2550*/  @!P0 FSETP.NEU.AND P3, PT, |R28|, 1, PT ;  /* 0x3f8000001c00880b */ /* 0x000fc80003f6d200 */
[----:B------:R-:W-:-:S04]  /*2560*/  @!P0 FSEL R24, R32, -R32, P3 ;  /* 0x8000002020188208 */ /* 0x000fc80001800000 */
[----:B------:R-:W-:-:S07]  /*2570*/  @!P0 FSEL R29, R24, +QNAN , !P2 ;  /* 0x7fffffff181d8808 */ /* 0x000fce0005000000 */
.L_x_48:
[----:B------:R-:W-:Y:S05]  /*2580*/  BSYNC.RECONVERGENT B2 ;  /* 0x0000000000027941 */ /* 0x000fea0003800200 */
.L_x_47:
[----:B------:R-:W-:Y:S01]  /*2590*/  FFMA R6, R25, R29, R6 ;  /* 0x0000001d19067223 */ /* 0x000fe20000000006 */
[----:B------:R-:W-:-:S07]  /*25a0*/  FADD R26, R26, R29 ;  /* 0x0000001d1a1a7221 */ /* 0x000fce0000000000 */
.L_x_46:
[----:B------:R-:W-:Y:S05]  /*25b0*/  BSYNC.RECONVERGENT B1 ;  /* 0x0000000000017941 */ /* 0x000fea0003800200 */
.L_x_45:
[----:B------:R-:W-:-:S05]  /*25c0*/  VIADD R27, R27, UR4 ;  /* 0x000000041b1b7c36 */ /* 0x000fca0008000000 */
[----:B------:R-:W-:-:S13]  /*25d0*/  ISETP.GE.AND P0, PT, R27, R22, PT ;  /* 0x000000161b00720c */ /* 0x000fda0003f06270 */
[----:B------:R-:W-:Y:S05]  /*25e0*/  @!P0 BRA `(.L_x_49) ;  /* 0xfffffff8006c8947 */ /* 0x000fea000383ffff */
.L_x_44:
[----:B0-----:R-:W-:Y:S05]  /*25f0*/  BSYNC.RECONVERGENT B0 ;  /* 0x0000000000007941 */ /* 0x001fea0003800200 */
.L_x_43:
[----:B------:R-:W0:Y:S01]  /*2600*/  SHFL.DOWN PT, R3, R6, 0x10, 0x1f ;  /* 0x0a001f0006037f89 */ /* 0x000e2200000e0000 */
[----:B------:R-:W-:Y:S01]  /*2610*/  ISETP.NE.AND P0, PT, R7, RZ, PT ;  /* 0x000000ff0700720c */ /* 0x000fe20003f05270 */
[----:B------:R-:W-:Y:S02]  /*2620*/  BSSY.RECONVERGENT B2, `(.L_x_50) ;  /* 0x000002a000027945 */ /* 0x000fe40003800200 */
        /* <DEDUP_REMOVED lines=16> */
[----:B------:R1:W2:Y:S01]  /*2730*/  SHFL.DOWN PT, R21, R24, 0x1, 0x1f ;  /* 0x08201f0018157f89 */ /* 0x0002a200000e0000 */
[----:B0-----:R-:W-:Y:S01]  /*2740*/  FADD R3, R4, R3 ;  /* 0x0000000304037221 */ /* 0x001fe20000000000 */
[----:B-1----:R-:W-:Y:S06]  /*2750*/  @P0 BRA `(.L_x_51) ;  /* 0x0000000000580947 */ /* 0x002fec0003800000 */
[C---:B--2---:R-:W-:Y:S01]  /*2760*/  FADD R22, R24.reuse, R21 ;  /* 0x0000001518167221 */ /* 0x044fe20000000000 */
[----:B------:R-:W0:Y:S01]  /*2770*/  LDCU UR5, c[0x0][0x3a4] ;  /* 0x00007480ff0577ac */ /* 0x000e220008000800 */
[----:B------:R-:W-:Y:S01]  /*2780*/  BSSY.RECONVERGENT B3, `(.L_x_52) ;  /* 0x000000f000037945 */ /* 0x000fe20003800200 */
[----:B------:R-:W-:Y:S01]  /*2790*/  FSETP.GT.AND P3, PT, R24, -R21, PT ;  /* 0x800000151800720b */ /* 0x000fe20003f64000 */
[----:B------:R-:W1:Y:S08]  /*27a0*/  MUFU.RCP R4, R22 ;  /* 0x0000001600047308 */ /* 0x000e700000001000 */
[----:B------:R-:W2:Y:S01]  /*27b0*/  FCHK P0, R3, R22 ;  /* 0x0000001603007302 */ /* 0x000ea20000000000 */
[----:B0-----:R-:W-:-:S02]  /*27c0*/  IMAD R18, R16, UR5, R5 ;  /* 0x0000000510127c24 */ /* 0x001fc4000f8e0205 */
[----:B-1----:R-:W-:-:S04]  /*27d0*/  FFMA R19, -R22, R4, 1 ;  /* 0x3f80000016137423 */ /* 0x002fc80000000104 */
[----:B------:R-:W-:-:S04]  /*27e0*/  FFMA R4, R4, R19, R4 ;  /* 0x0000001304047223 */ /* 0x000fc80000000004 */
[----:B------:R-:W-:-:S04]  /*27f0*/  FFMA R19, R3, R4, RZ ;  /* 0x0000000403137223 */ /* 0x000fc800000000ff */
[----:B------:R-:W-:-:S04]  /*2800*/  FFMA R6, -R22, R19, R3 ;  /* 0x0000001316067223 */ /* 0x000fc80000000103 */
[----:B------:R-:W-:Y:S01]  /*2810*/  FFMA R4, R4, R6, R19 ;  /* 0x0000000604047223 */ /* 0x000fe20000000013 */
[----:B--2---:R-:W-:Y:S06]  /*2820*/  @!P0 BRA `(.L_x_53) ;  /* 0x0000000000108947 */ /* 0x004fec0003800000 */
[----:B------:R-:W-:Y:S02]  /*2830*/  MOV R4, R22 ;  /* 0x0000001600047202 */ /* 0x000fe40000000f00 */
[----:B------:R-:W-:-:S07]  /*2840*/  MOV R6, 0x2860 ;  /* 0x0000286000067802 */ /* 0x000fce0000000f00 */
[----:B------:R-:W-:Y:S05]  /*2850*/  CALL.REL.NOINC `($__internal_2_$__cuda_sm3x_div_rn_noftz_f32_slowpath) ;  /* 0x0000001c00e87944 */ /* 0x000fea0003c00000 */
[----:B------:R-:W-:-:S07]  /*2860*/  MOV R4, R3 ;  /* 0x0000000300047202 */ /* 0x000fce0000000f00 */
.L_x_53:
[----:B------:R-:W-:Y:S05]  /*2870*/  BSYNC.RECONVERGENT B3 ;  /* 0x0000000000037941 */ /* 0x000fea0003800200 */
.L_x_52:
[----:B------:R-:W0:Y:S01]  /*2880*/  LDC.64 R24, c[0x0][0x3b8] ;  /* 0x0000ee00ff187b82 */ /* 0x000e220000000a00 */
[----:B------:R-:W-:Y:S01]  /*2890*/  FSEL R23, R4, R23, P3 ;  /* 0x0000001704177208 */ /* 0x000fe20001800000 */
[----:B0-----:R-:W-:-:S05]  /*28a0*/  IMAD.WIDE.U32 R18, R18, 0x4, R24 ;  /* 0x0000000412127825 */ /* 0x001fca00078e0018 */
[----:B------:R0:W-:Y:S02]  /*28b0*/  STG.E desc[UR8][R18.64], R23 ;  /* 0x0000001712007986 */ /* 0x0001e4000c101908 */
.L_x_51:
[----:B------:R-:W-:Y:S05]  /*28c0*/  BSYNC.RECONVERGENT B2 ;  /* 0x0000000000027941 */ /* 0x000fea0003800200 */
.L_x_50:
[----:B------:R-:W-:Y:S01]  /*28d0*/  NOP ;  /* 0x0000000000007918 */ /* 0x000fe20000000000 */
.L_x_17:
[----:B------:R-:W1:Y:S01]  /*28e0*/  LDCU UR5, c[0x0][0x3a8] ;  /* 0x00007500ff0577ac */ /* 0x000e620008000800 */
[----:B------:R-:W-:-:S04]  /*28f0*/  IADD3 R16, PT, PT, R16, 0x1, RZ ;  /* 0x0000000110107810 */ /* 0x000fc80007ffe0ff */
[----:B-1----:R-:W-:-:S13]  /*2900*/  ISETP.NE.AND P0, PT, R16, UR5, PT ;  /* 0x0000000510007c0c */ /* 0x002fda000bf05270 */
[----:B------:R-:W-:Y:S05]  /*2910*/  @P0 BRA `(.L_x_54) ;  /* 0xffffffdc009c0947 */ /* 0x000fea000383ffff */
[----:B------:R-:W1:Y:S02]  /*2920*/  LDC R3, c[0x0][0x3a0] ;  /* 0x0000e800ff037b82 */ /* 0x000e640000000800 */
[----:B-1----:R-:W-:-:S13]  /*2930*/  ISETP.GT.AND P0, PT, R3, 0x1, PT ;  /* 0x000000010300780c */ /* 0x002fda0003f04270 */
[----:B------:R-:W-:Y:S05]  /*2940*/  @P0 BRA `(.L_x_55) ;  /* 0x0000000400400947 */ /* 0x000fea0003800000 */
[----:B------:R-:W-:-:S05]  /*2950*/  IMAD.IADD R0, R8, 0x1, R7 ;  /* 0x0000000108007824 */ /* 0x000fca00078e0207 */
[----:B------:R-:W-:-:S13]  /*2960*/  ISETP.GE.AND P0, PT, R0, UR5, PT ;  /* 0x0000000500007c0c */ /* 0x000fda000bf06270 */
[----:B------:R-:W-:Y:S05]  /*2970*/  @P0 EXIT ;  /* 0x000000000000094d */ /* 0x000fea0003800000 */
[----:B------:R-:W1:Y:S01]  /*2980*/  I2F.U32.RP R6, UR4 ;  /* 0x0000000400067d06 */ /* 0x000e620008209000 */
[----:B------:R-:W-:Y:S01]  /*2990*/  IADD3 R4, PT, PT, R0, UR4, RZ ;  /* 0x0000000400047c10 */ /* 0x000fe2000fffe0ff */
[----:B------:R-:W3:Y:S01]  /*29a0*/  LDCU UR6, c[0x0][0x3a4] ;  /* 0x00007480ff0677ac */ /* 0x000ee20008000800 */
[----:B------:R-:W-:Y:S01]  /*29b0*/  ISETP.NE.U32.AND P2, PT, RZ, UR4, PT ;  /* 0x00000004ff007c0c */ /* 0x000fe2000bf45070 */
[----:B------:R-:W-:Y:S01]  /*29c0*/  BSSY.RECONVERGENT B0, `(.L_x_56) ;  /* 0x000002c000007945 */ /* 0x000fe20003800200 */
[C---:B------:R-:W-:Y:S02]  /*29d0*/  ISETP.GE.AND P0, PT, R4.reuse, UR5, PT ;  /* 0x0000000504007c0c */ /* 0x040fe4000bf06270 */
[----:B------:R-:W-:Y:S02]  /*29e0*/  VIMNMX R7, PT, PT, R4, UR5, !PT ;  /* 0x0000000504077c48 */ /* 0x000fe4000ffe0100 */
[----:B------:R-:W-:-:S04]  /*29f0*/  SEL R8, RZ, 0x1, P0 ;  /* 0x00000001ff087807 */ /* 0x000fc80000000000 */
[----:B------:R-:W-:Y:S01]  /*2a00*/  IADD3 R7, PT, PT, R7, -R4, -R8 ;  /* 0x8000000407077210 */ /* 0x000fe20007ffe808 */
[----:B-1----:R-:W1:Y:S02]  /*2a10*/  MUFU.RCP R6, R6 ;  /* 0x0000000600067308 */ /* 0x002e640000001000 */
[----:B-1----:R-:W-:-:S06]  /*2a20*/  IADD3 R2, PT, PT, R6, 0xffffffe, RZ ;  /* 0x0ffffffe06027810 */ /* 0x002fcc0007ffe0ff */
[----:B------:R1:W4:Y:S02]  /*2a30*/  F2I.FTZ.U32.TRUNC.NTZ R3, R2 ;  /* 0x0000000200037305 */ /* 0x000324000021f000 */
[----:B-1----:R-:W-:Y:S01]  /*2a40*/  IMAD.MOV.U32 R2, RZ, RZ, RZ ;  /* 0x000000ffff027224 */ /* 0x002fe200078e00ff */
[----:B----4-:R-:W-:-:S05]  /*2a50*/  IADD3 R9, PT, PT, RZ, -R3, RZ ;  /* 0x80000003ff097210 */ /* 0x010fca0007ffe0ff */
[----:B------:R-:W-:-:S04]  /*2a60*/  IMAD R9, R9, UR4, RZ ;  /* 0x0000000409097c24 */ /* 0x000fc8000f8e02ff */
[----:B------:R-:W-:-:S06]  /*2a70*/  IMAD.HI.U32 R6, R3, R9, R2 ;  /* 0x0000000903067227 */ /* 0x000fcc00078e0002 */
[----:B------:R-:W-:-:S05]  /*2a80*/  IMAD.HI.U32 R9, R6, R7, RZ ;  /* 0x0000000706097227 */ /* 0x000fca00078e00ff */
[----:B------:R-:W-:-:S05]  /*2a90*/  IADD3 R2, PT, PT, -R9, RZ, RZ ;  /* 0x000000ff09027210 */ /* 0x000fca0007ffe1ff */
[----:B------:R-:W-:Y:S02]  /*2aa0*/  IMAD R7, R2, UR4, R7 ;  /* 0x0000000402077c24 */ /* 0x000fe4000f8e0207 */
[----:B------:R-:W1:Y:S03]  /*2ab0*/  LDC.64 R2, c[0x0][0x3b8] ;  /* 0x0000ee00ff027b82 */ /* 0x000e660000000a00 */
[----:B------:R-:W-:-:S13]  /*2ac0*/  ISETP.GE.U32.AND P0, PT, R7, UR4, PT ;  /* 0x0000000407007c0c */ /* 0x000fda000bf06070 */
[----:B------:R-:W-:Y:S02]  /*2ad0*/  @P0 IADD3 R7, PT, PT, R7, -UR4, RZ ;  /* 0x8000000407070c10 */ /* 0x000fe4000fffe0ff */
[----:B------:R-:W-:Y:S02]  /*2ae0*/  @P0 IADD3 R9, PT, PT, R9, 0x1, RZ ;  /* 0x0000000109090810 */ /* 0x000fe40007ffe0ff */
[----:B------:R-:W-:Y:S02]  /*2af0*/  ISETP.GE.U32.AND P1, PT, R7, UR4, PT ;  /* 0x0000000407007c0c */ /* 0x000fe4000bf26070 */
[----:B------:R-:W4:Y:S11]  /*2b00*/  LDC.64 R6, c[0x0][0x3c0] ;  /* 0x0000f000ff067b82 */ /* 0x000f360000000a00 */
[----:B------:R-:W-:Y:S01]  /*2b10*/  @P1 VIADD R9, R9, 0x1 ;  /* 0x0000000109091836 */ /* 0x000fe20000000000 */
[----:B------:R-:W-:-:S04]  /*2b20*/  @!P2 LOP3.LUT R9, RZ, UR4, RZ, 0x33, !PT ;  /* 0x00000004ff09ac12 */ /* 0x000fc8000f8e33ff */
[----:B------:R-:W-:-:S04]  /*2b30*/  IADD3 R4, PT, PT, R8, R9, RZ ;  /* 0x0000000908047210 */ /* 0x000fc80007ffe0ff */
[C---:B------:R-:W-:Y:S02]  /*2b40*/  LOP3.LUT R8, R4.reuse, 0x3, RZ, 0xc0, !PT ;  /* 0x0000000304087812 */ /* 0x040fe400078ec0ff */
[----:B------:R-:W-:Y:S02]  /*2b50*/  ISETP.GE.U32.AND P1, PT, R4, 0x3, PT ;  /* 0x000000030400780c */ /* 0x000fe40003f26070 */
[----:B------:R-:W-:-:S13]  /*2b60*/  ISETP.NE.AND P0, PT, R8, 0x3, PT ;  /* 0x000000030800780c */ /* 0x000fda0003f05270 */
[----:B-1-3--:R-:W-:Y:S05]  /*2b70*/  @!P0 BRA `(.L_x_57) ;  /* 0x0000000000408947 */ /* 0x00afea0003800000 */
[----:B------:R-:W1:Y:S01]  /*2b80*/  LDC R16, c[0x0][0x3a4] ;  /* 0x0000e900ff107b82 */ /* 0x000e620000000800 */
[----:B------:R-:W-:-:S04]  /*2b90*/  IADD3 R4, PT, PT, R4, 0x1, RZ ;  /* 0x0000000104047810 */ /* 0x000fc80007ffe0ff */
[----:B------:R-:W-:-:S03]  /*2ba0*/  LOP3.LUT R9, R4, 0x3, RZ, 0xc0, !PT ;  /* 0x0000000304097812 */ /* 0x000fc600078ec0ff */
[----:B------:R-:W3:Y:S01]  /*2bb0*/  LDC.64 R12, c[0x0][0x3b8] ;  /* 0x0000ee00ff0c7b82 */ /* 0x000ee20000000a00 */
[----:B------:R-:W-:-:S07]  /*2bc0*/  IADD3 R4, PT, PT, -R9, RZ, RZ ;  /* 0x000000ff09047210 */ /* 0x000fce0007ffe1ff */
[----:B------:R-:W0:Y:S01]  /*2bd0*/  LDC.64 R14, c[0x0][0x3c0] ;  /* 0x0000f000ff0e7b82 */ /* 0x000e220000000a00 */
[----:B-1----:R-:W-:Y:S02]  /*2be0*/  IMAD R17, R0, R16, R5 ;  /* 0x0000001000117224 */ /* 0x002fe400078e0205 */
[----:B------:R-:W-:-:S07]  /*2bf0*/  IMAD R0, R9, UR4, R0 ;  /* 0x0000000409007c24 */ /* 0x000fce000f8e0200 */
.L_x_58:
[----:B-1-3--:R-:W-:-:S06]  /*2c00*/  IMAD.WIDE.U32 R8, R17, 0x4, R12 ;  /* 0x0000000411087825 */ /* 0x00afcc00078e000c */
[----:B------:R-:W3:Y:S01]  /*2c10*/  LDG.E R9, desc[UR8][R8.64] ;  /* 0x0000000808097981 */ /* 0x000ee2000c1e1900 */
[----:B0-----:R-:W-:-:S04]  /*2c20*/  IMAD.WIDE.U32 R10, R17, 0x4, R14 ;  /* 0x00000004110a7825 */ /* 0x001fc800078e000e */
[----:B------:R-:W-:Y:S02]  /*2c30*/  VIADD R4, R4, 0x1 ;  /* 0x0000000104047836 */ /* 0x000fe40000000000 */
[----:B------:R-:W-:-:S03]  /*2c40*/  IMAD R17, R16, UR4, R17 ;  /* 0x0000000410117c24 */ /* 0x000fc6000f8e0211 */
[----:B------:R-:W-:Y:S01]  /*2c50*/  ISETP.NE.AND P0, PT, R4, RZ, PT ;  /* 0x000000ff0400720c */ /* 0x000fe20003f05270 */
[----:B---3--:R1:W-:-:S12]  /*2c60*/  STG.E desc[UR8][R10.64], R9 ;  /* 0x000000090a007986 */ /* 0x0083d8000c101908 */
[----:B------:R-:W-:Y:S05]  /*2c70*/  @P0 BRA `(.L_x_58) ;  /* 0xfffffffc00e00947 */ /* 0x000fea000383ffff */
.L_x_57:
[----:B------:R-:W-:Y:S05]  /*2c80*/  BSYNC.RECONVERGENT B0 ;  /* 0x0000000000007941 */ /* 0x000fea0003800200 */
.L_x_56:
[----:B------:R-:W-:Y:S05]  /*2c90*/  @!P1 EXIT ;  /* 0x000000000000994d */ /* 0x000fea0003800000 */
.L_x_59:
[----:B-1-3--:R-:W-:-:S04]  /*2ca0*/  IMAD R11, R0, UR6, R5 ;  /* 0x00000006000b7c24 */ /* 0x00afc8000f8e0205 */
[----:B------:R-:W-:-:S05]  /*2cb0*/  IMAD.WIDE.U32 R8, R11, 0x4, R2 ;  /* 0x000000040b087825 */ /* 0x000fca00078e0002 */
[----:B0-----:R-:W3:Y:S01]  /*2cc0*/  LDG.E R19, desc[UR8][R8.64] ;  /* 0x0000000808137981 */ /* 0x001ee2000c1e1900 */
[----:B------:R-:W-:Y:S01]  /*2cd0*/  IADD3 R0, PT, PT, R0, UR4, RZ ;  /* 0x0000000400007c10 */ /* 0x000fe2000fffe0ff */
[----:B----4-:R-:W-:-:S04]  /*2ce0*/  IMAD.WIDE.U32 R10, R11, 0x4, R6 ;  /* 0x000000040b0a7825 */ /* 0x010fc800078e0006 */
[----:B------:R-:W-:-:S04]  /*2cf0*/  IMAD R15, R0, UR6, R5 ;  /* 0x00000006000f7c24 */ /* 0x000fc8000f8e0205 */
[C---:B------:R-:W-:Y:S01]  /*2d00*/  IMAD.WIDE.U32 R12, R15.reuse, 0x4, R2 ;  /* 0x000000040f0c7825 */ /* 0x040fe200078e0002 */
[----:B------:R-:W-:Y:S01]  /*2d10*/  IADD3 R0, PT, PT, R0, UR4, RZ ;  /* 0x0000000400007c10 */ /* 0x000fe2000fffe0ff */
[----:B---3--:R0:W-:Y:S04]  /*2d20*/  STG.E desc[UR8][R10.64], R19 ;  /* 0x000000130a007986 */ /* 0x0081e8000c101908 */
[----:B--2---:R-:W2:Y:S01]  /*2d30*/  LDG.E R21, desc[UR8][R12.64] ;  /* 0x000000080c157981 */ /* 0x004ea2000c1e1900 */
[----:B------:R-:W-:Y:S02]  /*2d40*/  IMAD R23, R0, UR6, R5 ;  /* 0x0000000600177c24 */ /* 0x000fe4000f8e0205 */
[----:B------:R-:W-:-:S04]  /*2d50*/  IMAD.WIDE.U32 R14, R15, 0x4, R6 ;  /* 0x000000040f0e7825 */ /* 0x000fc800078e0006 */
[C---:B------:R-:W-:Y:S01]  /*2d60*/  IMAD.WIDE.U32 R16, R23.reuse, 0x4, R2 ;  /* 0x0000000417107825 */ /* 0x040fe200078e0002 */
[----:B------:R-:W-:Y:S01]  /*2d70*/  IADD3 R0, PT, PT, R0, UR4, RZ ;  /* 0x0000000400007c10 */ /* 0x000fe2000fffe0ff */
[----:B--2---:R3:W-:Y:S04]  /*2d80*/  STG.E desc[UR8][R14.64], R21 ;  /* 0x000000150e007986 */ /* 0x0047e8000c101908 */
[----:B------:R-:W2:Y:S01]  /*2d90*/  LDG.E R17, desc[UR8][R16.64] ;  /* 0x0000000810117981 */ /* 0x000ea2000c1e1900 */
[----:B------:R-:W-:Y:S02]  /*2da0*/  IMAD R25, R0, UR6, R5 ;  /* 0x0000000600197c24 */ /* 0x000fe4000f8e0205 */
[----:B------:R-:W-:-:S04]  /*2db0*/  IMAD.WIDE.U32 R8, R23, 0x4, R6 ;  /* 0x0000000417087825 */ /* 0x000fc800078e0006 */
[C---:B0-----:R-:W-:Y:S01]  /*2dc0*/  IMAD.WIDE.U32 R10, R25.reuse, 0x4, R2 ;  /* 0x00000004190a7825 */ /* 0x041fe200078e0002 */
[----:B--2---:R3:W-:Y:S05]  /*2dd0*/  STG.E desc[UR8][R8.64], R17 ;  /* 0x0000001108007986 */ /* 0x0047ea000c101908 */
[----:B------:R-:W2:Y:S01]  /*2de0*/  LDG.E R11, desc[UR8][R10.64] ;  /* 0x000000080a0b7981 */ /* 0x000ea2000c1e1900 */
[----:B------:R-:W-:-:S04]  /*2df0*/  IMAD.WIDE.U32 R12, R25, 0x4, R6 ;  /* 0x00000004190c7825 */ /* 0x000fc800078e0006 */
[----:B------:R-:W-:-:S05]  /*2e00*/  VIADD R0, R0, UR4 ;  /* 0x0000000400007c36 */ /* 0x000fca0008000000 */
[----:B------:R-:W-:Y:S01]  /*2e10*/  ISETP.GE.AND P0, PT, R0, UR5, PT ;  /* 0x0000000500007c0c */ /* 0x000fe2000bf06270 */
[----:B--2---:R3:W-:-:S12]  /*2e20*/  STG.E desc[UR8][R12.64], R11 ;  /* 0x0000000b0c007986 */ /* 0x0047d8000c101908 */
[----:B------:R-:W-:Y:S05]  /*2e30*/  @!P0 BRA `(.L_x_59) ;  /* 0xfffffffc00988947 */ /* 0x000fea000383ffff */
[----:B------:R-:W-:Y:S05]  /*2e40*/  EXIT ;  /* 0x000000000000794d */ /* 0x000fea0003800000 */
.L_x_55:
[----:B------:R-:W-:-:S04]  /*2e50*/  IADD3 R16, PT, PT, R20, R3, RZ ;  /* 0x0000000314107210 */ /* 0x000fc80007ffe0ff */
[----:B------:R-:W-:-:S04]  /*2e60*/  ISETP.GT.AND P0, PT, R16, UR5, PT ;  /* 0x0000000510007c0c */ /* 0x000fc8000bf04270 */
[----:B------:R-:W-:-:S13]  /*2e70*/  ISETP.NE.OR P0, PT, R7, RZ, P0 ;  /* 0x000000ff0700720c */ /* 0x000fda0000705670 */
[----:B------:R-:W-:Y:S05]  /*2e80*/  @P0 EXIT ;  /* 0x000000000000094d */ /* 0x000fea0003800000 */
[C---:B------:R-:W-:Y:S01]  /*2e90*/  IADD3 R2, PT, PT, R3.reuse, -0x2, RZ ;  /* 0xfffffffe03027810 */ /* 0x040fe20007ffe0ff */
[C---:B------:R-:W-:Y:S01]  /*2ea0*/  VIADD R24, R3.reuse, 0x1 ;  /* 0x0000000103187836 */ /* 0x040fe20000000000 */
[----:B--2---:R-:W-:Y:S01]  /*2eb0*/  IADD3 R21, PT, PT, R3, -0x1, RZ ;  /* 0xffffffff03157810 */ /* 0x004fe20007ffe0ff */
[----:B------:R-:W-:Y:S01]  /*2ec0*/  HFMA2 R4, -RZ, RZ, 0, 0 ;  /* 0x00000000ff047431 */ /* 0x000fe200000001ff */
[----:B------:R-:W-:Y:S01]  /*2ed0*/  ISETP.GE.U32.AND P0, PT, R2, 0x7, PT ;  /* 0x000000070200780c */ /* 0x000fe20003f06070 */
[----:B------:R-:W-:Y:S01]  /*2ee0*/  HFMA2 R17, -RZ, RZ, 0, 0 ;  /* 0x00000000ff117431 */ /* 0x000fe200000001ff */
[----:B------:R-:W-:Y:S02]  /*2ef0*/  I2FP.F32.U32 R0, R3 ;  /* 0x0000000300007245 */ /* 0x000fe40000201000 */
[----:B------:R-:W-:Y:S02]  /*2f00*/  LOP3.LUT R35, R21, 0x7, RZ, 0xc0, !PT ;  /* 0x0000000715237812 */ /* 0x000fe400078ec0ff */
[----:B------:R-:W-:Y:S01]  /*2f10*/  MOV R13, RZ ;  /* 0x000000ff000d7202 */ /* 0x000fe20000000f00 */
[----:B------:R-:W-:Y:S01]  /*2f20*/  FMUL R27, R0, 0.5 ;  /* 0x3f000000001b7820 */ /* 0x000fe20000400000 */
[----:B------:R-:W-:-:S02]  /*2f30*/  ISETP.NE.AND P1, PT, R35, RZ, PT ;  /* 0x000000ff2300720c */ /* 0x000fc40003f25270 */
[----:B------:R-:W-:-:S03]  /*2f40*/  I2FP.F32.U32 R24, R24 ;  /* 0x0000001800187245 */ /* 0x000fc60000201000 */
[----:B------:R-:W-:Y:S08]  /*2f50*/  @!P0 BRA `(.L_x_60) ;  /* 0x0000000400048947 */ /* 0x000ff00003800000 */
[----:B------:R-:W1:Y:S01]  /*2f60*/  LDC R29, c[0x0][0x3a4] ;  /* 0x0000e900ff1d7b82 */ /* 0x000e620000000800 */
[----:B------:R-:W-:Y:S01]  /*2f70*/  LOP3.LUT R13, R21, 0xfffffff8, RZ, 0xc0, !PT ;  /* 0xfffffff8150d7812 */ /* 0x000fe200078ec0ff */
[----:B------:R-:W-:Y:S01]  /*2f80*/  IMAD.MOV.U32 R4, RZ, RZ, RZ ;  /* 0x000000ffff047224 */ /* 0x000fe200078e00ff */
[----:B------:R-:W-:-:S05]  /*2f90*/  UMOV UR4, URZ ;  /* 0x000000ff00047c82 */ /* 0x000fca0008000000 */
[----:B------:R-:W2:Y:S01]  /*2fa0*/  LDC.64 R2, c[0x0][0x3b8] ;  /* 0x0000ee00ff027b82 */ /* 0x000ea20000000a00 */
[----:B-1----:R-:W-:-:S07]  /*2fb0*/  IMAD R25, R20, R29, R5 ;  /* 0x0000001d14197224 */ /* 0x002fce00078e0205 */
.L_x_61:
[----:B--2---:R-:W-:-:S05]  /*2fc0*/  IMAD.WIDE R14, R25, 0x4, R2 ;  /* 0x00000004190e7825 */ /* 0x004fca00078e0202 */
[----:B------:R1:W2:Y:S01]  /*2fd0*/  LDG.E R26, desc[UR8][R14.64] ;  /* 0x000000080e1a7981 */ /* 0x0002a2000c1e1900 */
[----:B0-----:R-:W-:-:S05]  /*2fe0*/  IMAD.WIDE R18, R29, 0x4, R14 ;  /* 0x000000041d127825 */ /* 0x001fca00078e020e */
[----:B------:R0:W3:Y:S01]  /*2ff0*/  LDG.E R28, desc[UR8][R18.64] ;  /* 0x00000008121c7981 */ /* 0x0000e2000c1e1900 */
[----:B------:R-:W-:-:S05]  /*3000*/  IMAD.WIDE R22, R29, 0x4, R18 ;  /* 0x000000041d167825 */ /* 0x000fca00078e0212 */
[----:B------:R4:W5:Y:S01]  /*3010*/  LDG.E R30, desc[UR8][R22.64] ;  /* 0x00000008161e7981 */ /* 0x000962000c1e1900 */
[----:B------:R-:W-:-:S05]  /*3020*/  IMAD.WIDE R6, R29, 0x4, R22 ;  /* 0x000000041d067825 */ /* 0x000fca00078e0216 */
[----:B------:R4:W5:Y:S01]  /*3030*/  LDG.E R31, desc[UR8][R6.64] ;  /* 0x00000008061f7981 */ /* 0x000962000c1e1900 */
[----:B------:R-:W-:-:S05]  /*3040*/  IMAD.WIDE R8, R29, 0x4, R6 ;  /* 0x000000041d087825 */ /* 0x000fca00078e0206 */
[----:B------:R4:W5:Y:S01]  /*3050*/  LDG.E R32, desc[UR8][R8.64] ;  /* 0x0000000808207981 */ /* 0x000962000c1e1900 */
[----:B------:R-:W-:-:S05]  /*3060*/  IMAD.WIDE R10, R29, 0x4, R8 ;  /* 0x000000041d0a7825 */ /* 0x000fca00078e0208 */
[----:B------:R-:W5:Y:S01]  /*3070*/  LDG.E R33, desc[UR8][R10.64] ;  /* 0x000000080a217981 */ /* 0x000f62000c1e1900 */
[----:B-1----:R-:W-:-:S05]  /*3080*/  IMAD.WIDE R14, R29, 0x4, R10 ;  /* 0x000000041d0e7825 */ /* 0x002fca00078e020a */
[----:B------:R-:W5:Y:S01]  /*3090*/  LDG.E R34, desc[UR8][R14.64] ;  /* 0x000000080e227981 */ /* 0x000f62000c1e1900 */
[----:B0-----:R-:W-:-:S06]  /*30a0*/  IMAD.WIDE R18, R29, 0x4, R14 ;  /* 0x000000041d127825 */ /* 0x001fcc00078e020e */
[----:B------:R-:W5:Y:S01]  /*30b0*/  LDG.E R18, desc[UR8][R18.64] ;  /* 0x0000000812127981 */ /* 0x000f62000c1e1900 */
[----:B------:R-:W-:Y:S02]  /*30c0*/  UIADD3 UR5, UPT, UPT, UR4, 0x1, URZ ;  /* 0x0000000104057890 */ /* 0x000fe4000fffe0ff */
[----:B----4-:R-:W-:Y:S01]  /*30d0*/  I2FP.F32.U32 R22, UR4 ;  /* 0x0000000400167c45 */ /* 0x010fe20008201000 */
[----:B------:R-:W-:Y:S01]  /*30e0*/  UIADD3 UR6, UPT, UPT, UR4, 0x2, URZ ;  /* 0x0000000204067890 */ /* 0x000fe2000fffe0ff */
[----:B------:R-:W-:Y:S02]  /*30f0*/  LEA R25, R29, R25, 0x3 ;  /* 0x000000191d197211 */ /* 0x000fe400078e18ff */
[----:B------:R-:W-:Y:S01]  /*3100*/  I2FP.F32.U32 R6, UR5 ;  /* 0x0000000500067c45 */ /* 0x000fe20008201000 */
[----:B------:R-:W-:Y:S01]  /*3110*/  FADD R22, R22, 1 ;  /* 0x3f80000016167421 */ /* 0x000fe20000000000 */
[----:B------:R-:W-:Y:S01]  /*3120*/  UIADD3 UR5, UPT, UPT, UR4, 0x3, URZ ;  /* 0x0000000304057890 */ /* 0x000fe2000fffe0ff */
[----:B------:R-:W-:Y:S01]  /*3130*/  I2FP.F32.U32 R8, UR6 ;  /* 0x0000000600087c45 */ /* 0x000fe20008201000 */
[----:B------:R-:W-:Y:S01]  /*3140*/  UIADD3 UR6, UPT, UPT, UR4, 0x4, URZ ;  /* 0x0000000404067890 */ /* 0x000fe2000fffe0ff */
[----:B------:R-:W-:-:S03]  /*3150*/  FADD R6, R6, 1 ;  /* 0x3f80000006067421 */ /* 0x000fc60000000000 */
[----:B------:R-:W-:Y:S01]  /*3160*/  FADD R8, R8, 1 ;  /* 0x3f80000008087421 */ /* 0x000fe20000000000 */
[C---:B--2---:R-:W-:Y:S01]  /*3170*/  FFMA R17, R26.reuse, R22, R17 ;  /* 0x000000161a117223 */ /* 0x044fe20000000011 */
[----:B------:R-:W-:Y:S01]  /*3180*/  FADD R7, R26, R4 ;  /* 0x000000041a077221 */ /* 0x000fe20000000000 */
[----:B------:R-:W-:Y:S01]  /*3190*/  I2FP.F32.U32 R4, UR5 ;  /* 0x0000000500047c45 */ /* 0x000fe20008201000 */
[----:B------:R-:W-:Y:S01]  /*31a0*/  UIADD3 UR5, UPT, UPT, UR4, 0x5, URZ ;  /* 0x0000000504057890 */ /* 0x000fe2000fffe0ff */
[----:B---3--:R-:W-:Y:S01]  /*31b0*/  FFMA R17, R28, R6, R17 ;  /* 0x000000061c117223 */ /* 0x008fe20000000011 */
[----:B------:R-:W-:Y:S02]  /*31c0*/  FADD R7, R7, R28 ;  /* 0x0000001c07077221 */ /* 0x000fe40000000000 */
[----:B------:R-:W-:Y:S01]  /*31d0*/  FADD R4, R4, 1 ;  /* 0x3f80000004047421 */ /* 0x000fe20000000000 */
[----:B------:R-:W-:Y:S01]  /*31e0*/  I2FP.F32.U32 R6, UR6 ;  /* 0x0000000600067c45 */ /* 0x000fe20008201000 */
[----:B------:R-:W-:Y:S01]  /*31f0*/  UIADD3 UR6, UPT, UPT, UR4, 0x6, URZ ;  /* 0x0000000604067890 */ /* 0x000fe2000fffe0ff */
[----:B-----5:R-:W-:Y:S01]  /*3200*/  FFMA R8, R30, R8, R17 ;  /* 0x000000081e087223 */ /* 0x020fe20000000011 */
[----:B------:R-:W-:-:S02]  /*3210*/  FADD R30, R7, R30 ;  /* 0x0000001e071e7221 */ /* 0x000fc40000000000 */
[----:B------:R-:W-:Y:S01]  /*3220*/  FADD R6, R6, 1 ;  /* 0x3f80000006067421 */ /* 0x000fe20000000000 */
[----:B------:R-:W-:Y:S01]  /*3230*/  FFMA R7, R31, R4, R8 ;  /* 0x000000041f077223 */ /* 0x000fe20000000008 */
[----:B------:R-:W-:Y:S01]  /*3240*/  I2FP.F32.U32 R4, UR5 ;  /* 0x0000000500047c45 */ /* 0x000fe20008201000 */
[----:B------:R-:W-:Y:S01]  /*3250*/  UIADD3 UR5, UPT, UPT, UR4, 0x7, URZ ;  /* 0x0000000704057890 */ /* 0x000fe2000fffe0ff */
[----:B------:R-:W-:Y:S01]  /*3260*/  FADD R31, R30, R31 ;  /* 0x0000001f1e1f7221 */ /* 0x000fe20000000000 */
[----:B------:R-:W-:Y:S01]  /*3270*/  UIADD3 UR4, UPT, UPT, UR4, 0x8, URZ ;  /* 0x0000000804047890 */ /* 0x000fe2000fffe0ff */
[----:B------:R-:W-:Y:S01]  /*3280*/  I2FP.F32.U32 R8, UR6 ;  /* 0x0000000600087c45 */ /* 0x000fe20008201000 */
[----:B------:R-:W-:Y:S01]  /*3290*/  FFMA R6, R32, R6, R7 ;  /* 0x0000000620067223 */ /* 0x000fe20000000007 */
[----:B------:R-:W-:Y:S01]  /*32a0*/  FADD R4, R4, 1 ;  /* 0x3f80000004047421 */ /* 0x000fe20000000000 */
[----:B------:R-:W-:Y:S02]  /*32b0*/  FADD R32, R31, R32 ;  /* 0x000000201f207221 */ /* 0x000fe40000000000 */
[----:B------:R-:W-:Y:S01]  /*32c0*/  ISETP.NE.AND P0, PT, R13, UR4, PT ;  /* 0x000000040d007c0c */ /* 0x000fe2000bf05270 */
[----:B------:R-:W-:Y:S01]  /*32d0*/  FADD R8, R8, 1 ;  /* 0x3f80000008087421 */ /* 0x000fe20000000000 */
[----:B------:R-:W-:Y:S01]  /*32e0*/  FFMA R7, R33, R4, R6 ;  /* 0x0000000421077223 */ /* 0x000fe20000000006 */
[----:B------:R-:W-:Y:S01]  /*32f0*/  I2FP.F32.U32 R4, UR5 ;  /* 0x0000000500047c45 */ /* 0x000fe20008201000 */
[----:B------:R-:W-:-:S02]  /*3300*/  FADD R33, R32, R33 ;  /* 0x0000002120217221 */ /* 0x000fc40000000000 */
[----:B------:R-:W-:Y:S02]  /*3310*/  FFMA R7, R34, R8, R7 ;  /* 0x0000000822077223 */ /* 0x000fe40000000007 */
[----:B------:R-:W-:Y:S01]  /*3320*/  FADD R4, R4, 1 ;  /* 0x3f80000004047421 */ /* 0x000fe20000000000 */
[----:B------:R-:W-:-:S03]  /*3330*/  FADD R33, R33, R34 ;  /* 0x0000002221217221 */ /* 0x000fc60000000000 */
[----:B------:R-:W-:Y:S01]  /*3340*/  FFMA R17, R18, R4, R7 ;  /* 0x0000000412117223 */ /* 0x000fe20000000007 */
[----:B------:R-:W-:Y:S01]  /*3350*/  FADD R4, R33, R18 ;  /* 0x0000001221047221 */ /* 0x000fe20000000000 */
[----:B------:R-:W-:Y:S06]  /*3360*/  @P0 BRA `(.L_x_61) ;  /* 0xfffffffc00140947 */ /* 0x000fec000383ffff */
.L_x_60:
[----:B------:R-:W-:Y:S01]  /*3370*/  FMUL R2, R27, R24 ;  /* 0x000000181b027220 */ /* 0x000fe20000400000 */
[----:B------:R-:W-:Y:S06]  /*3380*/  @!P1 BRA `(.L_x_62) ;  /* 0x0000000400109947 */ /* 0x000fec0003800000 */
[----:B------:R-:W-:Y:S02]  /*3390*/  ISETP.GE.U32.AND P0, PT, R35, 0x4, PT ;  /* 0x000000042300780c */ /* 0x000fe40003f06070 */
[----:B0-----:R-:W-:-:S04]  /*33a0*/  LOP3.LUT R23, R21, 0x3, RZ, 0xc0, !PT ;  /* 0x0000000315177812 */ /* 0x001fc800078ec0ff */
[----:B------:R-:W-:-:S07]  /*33b0*/  ISETP.NE.AND P1, PT, R23, RZ, PT ;  /* 0x000000ff1700720c */ /* 0x000fce0003f25270 */
[----:B------:R-:W-:Y:S06]  /*33c0*/  @!P0 BRA `(.L_x_63) ;  /* 0x0000000000808947 */ /* 0x000fec0003800000 */
[----:B------:R-:W0:Y:S01]  /*33d0*/  LDC R15, c[0x0][0x3a4] ;  /* 0x0000e900ff0f7b82 */ /* 0x000e220000000800 */
[----:B------:R-:W-:-:S07]  /*33e0*/  IADD3 R8, PT, PT, R20, R13, RZ ;  /* 0x0000000d14087210 */ /* 0x000fce0007ffe0ff */
[----:B------:R-:W1:Y:S01]  /*33f0*/  LDC.64 R6, c[0x0][0x3b8] ;  /* 0x0000ee00ff067b82 */ /* 0x000e620000000a00 */
[----:B0-----:R-:W-:-:S04]  /*3400*/  IMAD R3, R8, R15, R5 ;  /* 0x0000000f08037224 */ /* 0x001fc800078e0205 */
[----:B-1----:R-:W-:-:S05]  /*3410*/  IMAD.WIDE R6, R3, 0x4, R6 ;  /* 0x0000000403067825 */ /* 0x002fca00078e0206 */
[----:B------:R0:W2:Y:S01]  /*3420*/  LDG.E R18, desc[UR8][R6.64] ;  /* 0x0000000806127981 */ /* 0x0000a2000c1e1900 */
[----:B------:R-:W-:-:S05]  /*3430*/  IMAD.WIDE R8, R15, 0x4, R6 ;  /* 0x000000040f087825 */ /* 0x000fca00078e0206 */
[----:B------:R-:W3:Y:S01]  /*3440*/  LDG.E R22, desc[UR8][R8.64] ;  /* 0x0000000808167981 */ /* 0x000ee2000c1e1900 */
[----:B------:R-:W-:-:S05]  /*3450*/  IMAD.WIDE R10, R15, 0x4, R8 ;  /* 0x000000040f0a7825 */ /* 0x000fca00078e0208 */
[----:B------:R-:W4:Y:S01]  /*3460*/  LDG.E R24, desc[UR8][R10.64] ;  /* 0x000000080a187981 */ /* 0x000f22000c1e1900 */
[----:B------:R-:W-:-:S06]  /*3470*/  IMAD.WIDE R14, R15, 0x4, R10 ;  /* 0x000000040f0e7825 */ /* 0x000fcc00078e020a */
[----:B------:R-:W5:Y:S01]  /*3480*/  LDG.E R14, desc[UR8][R14.64] ;  /* 0x000000080e0e7981 */ /* 0x000f62000c1e1900 */
[----:B------:R-:W-:Y:S01]  /*3490*/  I2FP.F32.U32 R3, R13 ;  /* 0x0000000d00037245 */ /* 0x000fe20000201000 */
[C---:B0-----:R-:W-:Y:S01]  /*34a0*/  VIADD R6, R13.reuse, 0x2 ;  /* 0x000000020d067836 */ /* 0x041fe20000000000 */
[C---:B------:R-:W-:Y:S02]  /*34b0*/  IADD3 R19, PT, PT, R13.reuse, 0x1, RZ ;  /* 0x000000010d137810 */ /* 0x040fe40007ffe0ff */
[----:B------:R-:W-:Y:S01]  /*34c0*/  IADD3 R7, PT, PT, R13, 0x3, RZ ;  /* 0x000000030d077810 */ /* 0x000fe20007ffe0ff */
[----:B------:R-:W-:Y:S01]  /*34d0*/  FADD R3, R3, 1 ;  /* 0x3f80000003037421 */ /* 0x000fe20000000000 */
[----:B------:R-:W-:Y:S02]  /*34e0*/  I2FP.F32.U32 R19, R19 ;  /* 0x0000001300137245 */ /* 0x000fe40000201000 */
[----:B------:R-:W-:Y:S02]  /*34f0*/  I2FP.F32.U32 R6, R6 ;  /* 0x0000000600067245 */ /* 0x000fe40000201000 */
[----:B------:R-:W-:Y:S01]  /*3500*/  I2FP.F32.U32 R7, R7 ;  /* 0x0000000700077245 */ /* 0x000fe20000201000 */
[----:B------:R-:W-:Y:S01]  /*3510*/  FADD R19, R19, 1 ;  /* 0x3f80000013137421 */ /* 0x000fe20000000000 */
[----:B------:R-:W-:Y:S01]  /*3520*/  IADD3 R13, PT, PT, R13, 0x4, RZ ;  /* 0x000000040d0d7810 */ /* 0x000fe20007ffe0ff */
[----:B------:R-:W-:-:S02]  /*3530*/  FADD R6, R6, 1 ;  /* 0x3f80000006067421 */ /* 0x000fc40000000000 */
[----:B------:R-:W-:Y:S01]  /*3540*/  FADD R7, R7, 1 ;  /* 0x3f80000007077421 */ /* 0x000fe20000000000 */
[----:B--2---:R-:W-:Y:S01]  /*3550*/  FFMA R3, R18, R3, R17 ;  /* 0x0000000312037223 */ /* 0x004fe20000000011 */
[----:B------:R-:W-:-:S03]  /*3560*/  FADD R4, R4, R18 ;  /* 0x0000001204047221 */ /* 0x000fc60000000000 */
[----:B---3--:R-:W-:Y:S01]  /*3570*/  FFMA R3, R22, R19, R3 ;  /* 0x0000001316037223 */ /* 0x008fe20000000003 */
[----:B------:R-:W-:-:S03]  /*3580*/  FADD R4, R4, R22 ;  /* 0x0000001604047221 */ /* 0x000fc60000000000 */
[----:B----4-:R-:W-:Y:S01]  /*3590*/  FFMA R3, R24, R6, R3 ;  /* 0x0000000618037223 */ /* 0x010fe20000000003 */
[----:B------:R-:W-:-:S03]  /*35a0*/  FADD R4, R4, R24 ;  /* 0x0000001804047221 */ /* 0x000fc60000000000 */
[----:B-----5:R-:W-:Y:S01]  /*35b0*/  FFMA R17, R14, R7, R3 ;  /* 0x000000070e117223 */ /* 0x020fe20000000003 */
[----:B------:R-:W-:-:S07]  /*35c0*/  FADD R4, R4, R14 ;  /* 0x0000000e04047221 */ /* 0x000fce0000000000 */
.L_x_63:
[----:B------:R-:W-:Y:S05]  /*35d0*/  @!P1 BRA `(.L_x_62) ;  /* 0x00000000007c9947 */ /* 0x000fea0003800000 */
[----:B------:R-:W-:Y:S02]  /*35e0*/  ISETP.NE.AND P0, PT, R23, 0x1, PT ;  /* 0x000000011700780c */ /* 0x000fe40003f05270 */
[----:B------:R-:W-:-:S04]  /*35f0*/  LOP3.LUT R21, R21, 0x1, RZ, 0xc0, !PT ;  /* 0x0000000115157812 */ /* 0x000fc800078ec0ff */
[----:B------:R-:W-:-:S07]  /*3600*/  ISETP.NE.U32.AND P1, PT, R21, 0x1, PT ;  /* 0x000000011500780c */ /* 0x000fce0003f25070 */
[----:B------:R-:W0:Y:S01]  /*3610*/  @P0 LDC R11, c[0x0][0x3a4] ;  /* 0x0000e900ff0b0b82 */ /* 0x000e220000000800 */
[-C--:B------:R-:W-:Y:S01]  /*3620*/  @P0 IADD3 R10, PT, PT, R20, R13.reuse, RZ ;  /* 0x0000000d140a0210 */ /* 0x080fe20007ffe0ff */
[C---:B------:R-:W-:Y:S01]  /*3630*/  @P0 VIADD R18, R13.reuse, 0x1 ;  /* 0x000000010d120836 */ /* 0x040fe20000000000 */
[----:B------:R-:W-:Y:S02]  /*3640*/  @P0 I2FP.F32.U32 R15, R13 ;  /* 0x0000000d000f0245 */ /* 0x000fe40000201000 */
[----:B------:R-:W-:-:S03]  /*3650*/  @P0 IADD3 R13, PT, PT, R13, 0x2, RZ ;  /* 0x000000020d0d0810 */ /* 0x000fc60007ffe0ff */
[----:B------:R-:W1:Y:S01]  /*3660*/  @P0 LDC.64 R8, c[0x0][0x3b8] ;  /* 0x0000ee00ff080b82 */ /* 0x000e620000000a00 */
[----:B------:R-:W-:-:S07]  /*3670*/  @!P1 IADD3 R14, PT, PT, R20, R13, RZ ;  /* 0x0000000d140e9210 */ /* 0x000fce0007ffe0ff */
[----:B------:R-:W2:Y:S08]  /*3680*/  @!P1 LDC R19, c[0x0][0x3a4] ;  /* 0x0000e900ff139b82 */ /* 0x000eb00000000800 */
[----:B------:R-:W3:Y:S01]  /*3690*/  @!P1 LDC.64 R6, c[0x0][0x3b8] ;  /* 0x0000ee00ff069b82 */ /* 0x000ee20000000a00 */
[----:B0-----:R-:W-:-:S04]  /*36a0*/  @P0 IMAD R3, R10, R11, R5 ;  /* 0x0000000b0a030224 */ /* 0x001fc800078e0205 */
[----:B-1----:R-:W-:-:S04]  /*36b0*/  @P0 IMAD.WIDE R8, R3, 0x4, R8 ;  /* 0x0000000403080825 */ /* 0x002fc800078e0208 */
[----:B------:R-:W-:Y:S02]  /*36c0*/  @P0 IMAD.WIDE R10, R11, 0x4, R8 ;  /* 0x000000040b0a0825 */ /* 0x000fe400078e0208 */
[----:B------:R-:W4:Y:S02]  /*36d0*/  @P0 LDG.E R8, desc[UR8][R8.64] ;  /* 0x0000000808080981 */ /* 0x000f24000c1e1900 */
[----:B--2---:R-:W-:Y:S02]  /*36e0*/  @!P1 IMAD R3, R14, R19, R5 ;  /* 0x000000130e039224 */ /* 0x004fe400078e0205 */
[----:B------:R-:W2:Y:S02]  /*36f0*/  @P0 LDG.E R10, desc[UR8][R10.64] ;  /* 0x000000080a0a0981 */ /* 0x000ea4000c1e1900 */
[----:B---3--:R-:W-:-:S06]  /*3700*/  @!P1 IMAD.WIDE R6, R3, 0x4, R6 ;  /* 0x0000000403069825 */ /* 0x008fcc00078e0206 */
[----:B------:R-:W3:Y:S01]  /*3710*/  @!P1 LDG.E R6, desc[UR8][R6.64] ;  /* 0x0000000806069981 */ /* 0x000ee2000c1e1900 */
[----:B------:R-:W-:Y:S01]  /*3720*/  @P0 I2FP.F32.U32 R18, R18 ;  /* 0x0000001200120245 */ /* 0x000fe20000201000 */
[----:B------:R-:W-:Y:S01]  /*3730*/  @P0 FADD R15, R15, 1 ;  /* 0x3f8000000f0f0421 */ /* 0x000fe20000000000 */
[----:B------:R-:W-:-:S03]  /*3740*/  @!P1 I2FP.F32.U32 R13, R13 ;  /* 0x0000000d000d9245 */ /* 0x000fc60000201000 */
[----:B------:R-:W-:Y:S02]  /*3750*/  @P0 FADD R18, R18, 1 ;  /* 0x3f80000012120421 */ /* 0x000fe40000000000 */
[----:B------:R-:W-:Y:S01]  /*3760*/  @!P1 FADD R13, R13, 1 ;  /* 0x3f8000000d0d9421 */ /* 0x000fe20000000000 */
[----:B----4-:R-:W-:Y:S01]  /*3770*/  @P0 FFMA R15, R8, R15, R17 ;  /* 0x0000000f080f0223 */ /* 0x010fe20000000011 */
[----:B------:R-:W-:-:S03]  /*3780*/  @P0 FADD R3, R4, R8 ;  /* 0x0000000804030221 */ /* 0x000fc60000000000 */
[----:B--2---:R-:W-:Y:S01]  /*3790*/  @P0 FFMA R17, R10, R18, R15 ;  /* 0x000000120a110223 */ /* 0x004fe2000000000f */
[----:B------:R-:W-:-:S03]  /*37a0*/  @P0 FADD R4, R3, R10 ;  /* 0x0000000a03040221 */ /* 0x000fc60000000000 */
[----:B---3--:R-:W-:Y:S01]  /*37b0*/  @!P1 FFMA R17, R6, R13, R17 ;  /* 0x0000000d06119223 */ /* 0x008fe20000000011 */
[----:B------:R-:W-:-:S07]  /*37c0*/  @!P1 FADD R4, R4, R6 ;  /* 0x0000000604049221 */ /* 0x000fce0000000000 */
.L_x_62:
[----:B------:R-:W1:Y:S01]  /*37d0*/  LDC.64 R10, c[0x0][0x3b8] ;  /* 0x0000ee00ff0a7b82 */ /* 0x000e620000000a00 */
[----:B------:R-:W2:Y:S01]  /*37e0*/  LDCU UR4, c[0x0][0x3a4] ;  /* 0x00007480ff0477ac */ /* 0x000ea20008000800 */
[----:B------:R-:W-:-:S05]  /*37f0*/  IADD3 R8, PT, PT, R16, -0x1, RZ ;  /* 0xffffffff10087810 */ /* 0x000fca0007ffe0ff */
[----:B--2---:R-:W-:-:S04]  /*3800*/  IMAD R8, R8, UR4, R5 ;  /* 0x0000000408087c24 */ /* 0x004fc8000f8e0205 */
[----:B-1----:R-:W-:-:S06]  /*3810*/  IMAD.WIDE.U32 R10, R8, 0x4, R10 ;  /* 0x00000004080a7825 */ /* 0x002fcc00078e000a */
[----:B------:R-:W2:Y:S01]  /*3820*/  LDG.E R11, desc[UR8][R10.64] ;  /* 0x000000080a0b7981 */ /* 0x000ea2000c1e1900 */
[----:B------:R-:W1:Y:S02]  /*3830*/  MUFU.RCP R3, R2 ;  /* 0x0000000200037308 */ /* 0x000e640000001000 */
[----:B-1----:R-:W-:-:S04]  /*3840*/  FFMA R6, R3, -R2, 1 ;  /* 0x3f80000003067423 */ /* 0x002fc80000000802 */
[----:B------:R-:W-:Y:S01]  /*3850*/  FFMA R6, R3, R6, R3 ;  /* 0x0000000603067223 */ /* 0x000fe20000000003 */
[----:B--2---:R-:W-:Y:S01]  /*3860*/  FFMA R9, R0, R11, R17 ;  /* 0x0000000b00097223 */ /* 0x004fe20000000011 */
[----:B------:R-:W-:-:S03]  /*3870*/  FADD R7, R11, R4 ;  /* 0x000000040b077221 */ /* 0x000fc60000000000 */
[----:B------:R-:W1:Y:S01]  /*3880*/  FCHK P0, R9, R2 ;  /* 0x0000000209007302 */ /* 0x000e620000000000 */
[----:B------:R-:W-:-:S04]  /*3890*/  FFMA R3, R9, R6, RZ ;  /* 0x0000000609037223 */ /* 0x000fc800000000ff */
[----:B------:R-:W-:-:S04]  /*38a0*/  FFMA R13, R3, -R2, R9 ;  /* 0x80000002030d7223 */ /* 0x000fc80000000009 */
[----:B------:R-:W-:Y:S01]  /*38b0*/  FFMA R13, R6, R13, R3 ;  /* 0x0000000d060d7223 */ /* 0x000fe20000000003 */
[----:B-1----:R-:W-:Y:S06]  /*38c0*/  @!P0 BRA `(.L_x_64) ;  /* 0x0000000000148947 */ /* 0x002fec0003800000 */
[----:B------:R-:W-:Y:S01]  /*38d0*/  IMAD.MOV.U32 R3, RZ, RZ, R9 ;  /* 0x000000ffff037224 */ /* 0x000fe200078e0009 */
[----:B------:R-:W-:Y:S02]  /*38e0*/  MOV R4, R2 ;  /* 0x0000000200047202 */ /* 0x000fe40000000f00 */
[----:B------:R-:W-:-:S07]  /*38f0*/  MOV R6, 0x3910 ;  /* 0x0000391000067802 */ /* 0x000fce0000000f00 */
[----:B0-----:R-:W-:Y:S05]  /*3900*/  CALL.REL.NOINC `($__internal_2_$__cuda_sm3x_div_rn_noftz_f32_slowpath) ;  /* 0x0000000c00bc7944 */ /* 0x001fea0003c00000 */
[----:B------:R-:W-:-:S07]  /*3910*/  MOV R13, R3 ;  /* 0x00000003000d7202 */ /* 0x000fce0000000f00 */
.L_x_64:
[----:B------:R-:W1:Y:S01]  /*3920*/  LDCU UR4, c[0x0][0x3a4] ;  /* 0x00007480ff0477ac */ /* 0x000e620008000800 */
[----:B------:R-:W2:Y:S08]  /*3930*/  LDC.64 R10, c[0x0][0x3c0] ;  /* 0x0000f000ff0a7b82 */ /* 0x000eb00000000a00 */
[----:B------:R-:W3:Y:S01]  /*3940*/  LDC.64 R14, c[0x0][0x3b8] ;  /* 0x0000ee00ff0e7b82 */ /* 0x000ee20000000a00 */
[----:B-1----:R-:W-:Y:S01]  /*3950*/  MOV R3, UR4 ;  /* 0x0000000400037c02 */ /* 0x002fe20008000f00 */
[----:B------:R-:W1:Y:S04]  /*3960*/  LDCU UR4, c[0x0][0x3a8] ;  /* 0x00007500ff0477ac */ /* 0x000e680008000800 */
[----:B------:R-:W-:-:S02]  /*3970*/  IMAD R17, R20, R3, R5 ;  /* 0x0000000314117224 */ /* 0x000fc400078e0205 */
[----:B--2---:R-:W-:-:S05]  /*3980*/  IMAD.WIDE.U32 R10, R8, 0x4, R10 ;  /* 0x00000004080a7825 */ /* 0x004fca00078e000a */
[----:B------:R2:W-:Y:S01]  /*3990*/  STG.E desc[UR8][R10.64], R13 ;  /* 0x0000000d0a007986 */ /* 0x0005e2000c101908 */
[----:B---3--:R-:W-:-:S06]  /*39a0*/  IMAD.WIDE.U32 R14, R17, 0x4, R14 ;  /* 0x00000004110e7825 */ /* 0x008fcc00078e000e */
[----:B------:R2:W5:Y:S01]  /*39b0*/  LDG.E R14, desc[UR8][R14.64] ;  /* 0x000000080e0e7981 */ /* 0x000562000c1e1900 */
[----:B-1----:R-:W-:-:S13]  /*39c0*/  ISETP.GE.AND P0, PT, R16, UR4, PT ;  /* 0x0000000410007c0c */ /* 0x002fda000bf06270 */
[----:B--2---:R-:W-:Y:S05]  /*39d0*/  @P0 EXIT ;  /* 0x000000000000094d */ /* 0x004fea0003800000 */
[----:B------:R-:W1:Y:S01]  /*39e0*/  LDC R11, c[0x0][0x3a0] ;  /* 0x0000e800ff0b7b82 */ /* 0x000e620000000800 */
[----:B------:R-:W-:Y:S01]  /*39f0*/  FADD R13, R9, -R7 ;  /* 0x80000007090d7221 */ /* 0x000fe20000000000 */
[----:B-1----:R-:W-:-:S05]  /*3a00*/  IMAD.IADD R4, R12, 0x1, R11 ;  /* 0x000000010c047824 */ /* 0x002fca00078e020b */
[----:B------:R-:W-:-:S04]  /*3a10*/  IADD3 R8, PT, PT, -R4, UR4, RZ ;  /* 0x0000000404087c10 */ /* 0x000fc8000fffe1ff */
[----:B------:R-:W-:-:S04]  /*3a20*/  IADD3 R6, PT, PT, R8, 0x1, RZ ;  /* 0x0000000108067810 */ /* 0x000fc80007ffe0ff */
[----:B------:R-:W-:Y:S01]  /*3a30*/  LOP3.LUT P0, R10, R6, 0x3, RZ, 0xc0, !PT ;  /* 0x00000003060a7812 */ /* 0x000fe2000780c0ff */
[----:B-----5:R-:W-:-:S12]  /*3a40*/  FADD R6, R7, -R14 ;  /* 0x8000000e07067221 */ /* 0x020fd80000000000 */
[----:B------:R-:W-:Y:S05]  /*3a50*/  @!P0 BRA `(.L_x_65) ;  /* 0x0000000000988947 */ /* 0x000fea0003800000 */
[----:B------:R-:W1:Y:S01]  /*3a60*/  LDC R7, c[0x0][0x3a4] ;  /* 0x0000e900ff077b82 */ /* 0x000e620000000800 */
[-CC-:B------:R-:W-:Y:S01]  /*3a70*/  IMAD R12, R12, R3.reuse, R5.reuse ;  /* 0x000000030c0c7224 */ /* 0x180fe200078e0205 */
[----:B------:R-:W-:Y:S01]  /*3a80*/  MOV R17, R4 ;  /* 0x0000000400117202 */ /* 0x000fe20000000f00 */
[----:B------:R-:W-:Y:S01]  /*3a90*/  IMAD R11, R16, R3, R5 ;  /* 0x00000003100b7224 */ /* 0x000fe200078e0205 */
[----:B------:R-:W-:-:S04]  /*3aa0*/  IADD3 R10, PT, PT, -R10, RZ, RZ ;  /* 0x000000ff0a0a7210 */ /* 0x000fc80007ffe1ff */
[----:B0-----:R-:W0:Y:S08]  /*3ab0*/  LDC.64 R18, c[0x0][0x3b8] ;  /* 0x0000ee00ff127b82 */ /* 0x001e300000000a00 */
[----:B------:R-:W2:Y:S02]  /*3ac0*/  LDC.64 R14, c[0x0][0x3c0] ;  /* 0x0000f000ff0e7b82 */ /* 0x000ea40000000a00 */
.L_x_67:
[----:B0-----:R-:W-:-:S06]  /*3ad0*/  IMAD.WIDE R20, R11, 0x4, R18 ;  /* 0x000000040b147825 */ /* 0x001fcc00078e0212 */
[----:B------:R-:W3:Y:S01]  /*3ae0*/  LDG.E R21, desc[UR8][R20.64] ;  /* 0x0000000814157981 */ /* 0x000ee2000c1e1900 */
[----:B------:R-:W0:Y:S02]  /*3af0*/  MUFU.RCP R3, R2 ;  /* 0x0000000200037308 */ /* 0x000e240000001000 */
[----:B0-----:R-:W-:-:S04]  /*3b00*/  FFMA R4, R3, -R2, 1 ;  /* 0x3f80000003047423 */ /* 0x001fc80000000802 */
[----:B------:R-:W-:Y:S01]  /*3b10*/  FFMA R4, R3, R4, R3 ;  /* 0x0000000403047223 */ /* 0x000fe20000000003 */
[----:B---3--:R-:W-:Y:S01]  /*3b20*/  FFMA R13, R0, R21, R13 ;  /* 0x00000015000d7223 */ /* 0x008fe2000000000d */
[----:B------:R-:W-:-:S03]  /*3b30*/  FADD R9, R21, R6 ;  /* 0x0000000615097221 */ /* 0x000fc60000000000 */
[----:B------:R-:W0:Y:S01]  /*3b40*/  FCHK P0, R13, R2 ;  /* 0x000000020d007302 */ /* 0x000e220000000000 */
[----:B------:R-:W-:-:S04]  /*3b50*/  FFMA R3, R4, R13, RZ ;  /* 0x0000000d04037223 */ /* 0x000fc800000000ff */
[----:B------:R-:W-:-:S04]  /*3b60*/  FFMA R16, R3, -R2, R13 ;  /* 0x8000000203107223 */ /* 0x000fc8000000000d */
[----:B------:R-:W-:Y:S01]  /*3b70*/  FFMA R25, R4, R16, R3 ;  /* 0x0000001004197223 */ /* 0x000fe20000000003 */
[----:B------:R-:W-:Y:S01]  /*3b80*/  IMAD.MOV.U32 R16, RZ, RZ, R17 ;  /* 0x000000ffff107224 */ /* 0x000fe200078e0011 */
[----:B0-----:R-:W-:Y:S06]  /*3b90*/  @!P0 BRA `(.L_x_66) ;  /* 0x0000000000148947 */ /* 0x001fec0003800000 */
[----:B------:R-:W-:Y:S02]  /*3ba0*/  MOV R3, R13 ;  /* 0x0000000d00037202 */ /* 0x000fe40000000f00 */
[----:B------:R-:W-:Y:S02]  /*3bb0*/  MOV R4, R2 ;  /* 0x0000000200047202 */ /* 0x000fe40000000f00 */
[----:B------:R-:W-:-:S07]  /*3bc0*/  MOV R6, 0x3be0 ;  /* 0x00003be000067802 */ /* 0x000fce0000000f00 */
[----:B-12---:R-:W-:Y:S05]  /*3bd0*/  CALL.REL.NOINC `($__internal_2_$__cuda_sm3x_div_rn_noftz_f32_slowpath) ;  /* 0x0000000c00087944 */ /* 0x006fea0003c00000 */
[----:B------:R-:W-:-:S07]  /*3be0*/  MOV R25, R3 ;  /* 0x0000000300197202 */ /* 0x000fce0000000f00 */
.L_x_66:
[----:B--2---:R-:W-:-:S04]  /*3bf0*/  IMAD.WIDE R20, R11, 0x4, R14 ;  /* 0x000000040b147825 */ /* 0x004fc800078e020e */
[----:B------:R-:W-:Y:S01]  /*3c00*/  IMAD.WIDE R22, R12, 0x4, R18 ;  /* 0x000000040c167825 */ /* 0x000fe200078e0212 */
[----:B------:R3:W-:Y:S05]  /*3c10*/  STG.E desc[UR8][R20.64], R25 ;  /* 0x0000001914007986 */ /* 0x0007ea000c101908 */
[----:B------:R-:W2:Y:S01]  /*3c20*/  LDG.E R22, desc[UR8][R22.64] ;  /* 0x0000000816167981 */ /* 0x000ea2000c1e1900 */
[----:B------:R-:W-:Y:S01]  /*3c30*/  VIADD R10, R10, 0x1 ;  /* 0x000000010a0a7836 */ /* 0x000fe20000000000 */
[----:B-1----:R-:W-:Y:S01]  /*3c40*/  MOV R3, R7 ;  /* 0x0000000700037202 */ /* 0x002fe20000000f00 */
[----:B------:R-:W-:Y:S01]  /*3c50*/  FADD R13, R13, -R9 ;  /* 0x800000090d0d7221 */ /* 0x000fe20000000000 */
[----:B------:R-:W-:-:S02]  /*3c60*/  IADD3 R17, PT, PT, R16, 0x1, RZ ;  /* 0x0000000110117810 */ /* 0x000fc40007ffe0ff */
[----:B------:R-:W-:Y:S01]  /*3c70*/  ISETP.NE.AND P0, PT, R10, RZ, PT ;  /* 0x000000ff0a00720c */ /* 0x000fe20003f05270 */
[----:B------:R-:W-:Y:S01]  /*3c80*/  IMAD.IADD R11, R11, 0x1, R3 ;  /* 0x000000010b0b7824 */ /* 0x000fe200078e0203 */
[----:B------:R-:W-:Y:S01]  /*3c90*/  IADD3 R12, PT, PT, R12, R3, RZ ;  /* 0x000000030c0c7210 */ /* 0x000fe20007ffe0ff */
[----:B--2---:R-:W-:-:S10]  /*3ca0*/  FADD R6, R9, -R22 ;  /* 0x8000001609067221 */ /* 0x004fd40000000000 */
[----:B---3--:R-:W-:Y:S05]  /*3cb0*/  @P0 BRA `(.L_x_67) ;  /* 0xfffffffc00840947 */ /* 0x008fea000383ffff */
.L_x_65:
[----:B------:R-:W-:-:S13]  /*3cc0*/  ISETP.GE.U32.AND P0, PT, R8, 0x3, PT ;  /* 0x000000030800780c */ /* 0x000fda0003f06070 */
[----:B------:R-:W-:Y:S05]  /*3cd0*/  @!P0 EXIT ;  /* 0x000000000000894d */ /* 0x000fea0003800000 */
[----:B------:R-:W1:Y:S01]  /*3ce0*/  LDC R9, c[0x0][0x3a0] ;  /* 0x0000e800ff097b82 */ /* 0x000e620000000800 */
[----:B------:R-:W2:Y:S01]  /*3cf0*/  LDCU UR4, c[0x0][0x3a8] ;  /* 0x00007500ff0477ac */ /* 0x000ea20008000800 */
[----:B------:R-:W-:-:S06]  /*3d00*/  IMAD R8, R16, R3, R5 ;  /* 0x0000000310087224 */ /* 0x000fcc00078e0205 */
[----:B------:R-:W3:Y:S08]  /*3d10*/  LDC R7, c[0x0][0x3a4] ;  /* 0x0000e900ff077b82 */ /* 0x000ef00000000800 */
[----:B------:R-:W4:Y:S01]  /*3d20*/  LDC.64 R10, c[0x0][0x3b8] ;  /* 0x0000ee00ff0a7b82 */ /* 0x000f220000000a00 */
[----:B--2---:R-:W-:-:S07]  /*3d30*/  IADD3 R12, PT, PT, R16, -UR4, RZ ;  /* 0x80000004100c7c10 */ /* 0x004fce000fffe0ff */
[----:B------:R-:W2:Y:S01]  /*3d40*/  LDC.64 R14, c[0x0][0x3c0] ;  /* 0x0000f000ff0e7b82 */ /* 0x000ea20000000a00 */
[----:B-1----:R-:W-:-:S05]  /*3d50*/  IADD3 R4, PT, PT, R16, -R9, RZ ;  /* 0x8000000910047210 */ /* 0x002fca0007ffe0ff */
[----:B------:R-:W-:-:S05]  /*3d60*/  IMAD R4, R4, R3, R3 ;  /* 0x0000000304047224 */ /* 0x000fca00078e0203 */
[----:B---3--:R-:W-:-:S07]  /*3d70*/  IADD3 R9, PT, PT, R4, R5, RZ ;  /* 0x0000000504097210 */ /* 0x008fce0007ffe0ff */
.L_x_72:
[----:B----4-:R-:W-:-:S05]  /*3d80*/  IMAD.WIDE R16, R8, 0x4, R10 ;  /* 0x0000000408107825 */ /* 0x010fca00078e020a */
[----:B------:R-:W3:Y:S01]  /*3d90*/  LDG.E R5, desc[UR8][R16.64] ;  /* 0x0000000810057981 */ /* 0x000ee2000c1e1900 */
[----:B------:R-:W1:Y:S02]  /*3da0*/  MUFU.RCP R3, R2 ;  /* 0x0000000200037308 */ /* 0x000e640000001000 */
[----:B-1----:R-:W-:-:S04]  /*3db0*/  FFMA R4, R3, -R2, 1 ;  /* 0x3f80000003047423 */ /* 0x002fc80000000802 */
[----:B------:R-:W-:Y:S01]  /*3dc0*/  FFMA R4, R3, R4, R3 ;  /* 0x0000000403047223 */ /* 0x000fe20000000003 */
[----:B---3--:R-:W-:Y:S01]  /*3dd0*/  FFMA R13, R0, R5, R13 ;  /* 0x00000005000d7223 */ /* 0x008fe2000000000d */
[----:B------:R-:W-:-:S03]  /*3de0*/  FADD R5, R5, R6 ;  /* 0x0000000605057221 */ /* 0x000fc60000000000 */
[----:B------:R-:W1:Y:S01]  /*3df0*/  FCHK P0, R13, R2 ;  /* 0x000000020d007302 */ /* 0x000e620000000000 */
[----:B0-----:R-:W-:-:S04]  /*3e00*/  FFMA R18, R4, R13, RZ ;  /* 0x0000000d04127223 */ /* 0x001fc800000000ff */
[----:B------:R-:W-:-:S04]  /*3e10*/  FFMA R3, R18, -R2, R13 ;  /* 0x8000000212037223 */ /* 0x000fc8000000000d */
[----:B------:R-:W-:Y:S01]  /*3e20*/  FFMA R3, R4, R3, R18 ;  /* 0x0000000304037223 */ /* 0x000fe20000000012 */
[----:B-1----:R-:W-:Y:S06]  /*3e30*/  @!P0 BRA `(.L_x_68) ;  /* 0x0000000000108947 */ /* 0x002fec0003800000 */
[----:B------:R-:W-:Y:S01]  /*3e40*/  IMAD.MOV.U32 R3, RZ, RZ, R13 ;  /* 0x000000ffff037224 */ /* 0x000fe200078e000d */
[----:B------:R-:W-:Y:S02]  /*3e50*/  MOV R4, R2 ;  /* 0x0000000200047202 */ /* 0x000fe40000000f00 */
[----:B------:R-:W-:-:S07]  /*3e60*/  MOV R6, 0x3e80 ;  /* 0x00003e8000067802 */ /* 0x000fce0000000f00 */
[----:B--2---:R-:W-:Y:S05]  /*3e70*/  CALL.REL.NOINC `($__internal_2_$__cuda_sm3x_div_rn_noftz_f32_slowpath) ;  /* 0x0000000800607944 */ /* 0x004fea0003c00000 */
.L_x_68:
[----:B--2---:R-:W-:-:S04]  /*3e80*/  IMAD.WIDE R20, R8, 0x4, R14 ;  /* 0x0000000408147825 */ /* 0x004fc800078e020e */
[----:B------:R-:W-:Y:S01]  /*3e90*/  IMAD.WIDE R16, R7, 0x4, R16 ;  /* 0x0000000407107825 */ /* 0x000fe200078e0210 */
[----:B------:R0:W-:Y:S04]  /*3ea0*/  STG.E desc[UR8][R20.64], R3 ;  /* 0x0000000314007986 */ /* 0x0001e8000c101908 */
[----:B------:R-:W2:Y:S01]  /*3eb0*/  LDG.E R22, desc[UR8][R16.64] ;  /* 0x0000000810167981 */ /* 0x000ea2000c1e1900 */
[----:B------:R-:W-:-:S05]  /*3ec0*/  IMAD.WIDE R18, R9, 0x4, R10 ;  /* 0x0000000409127825 */ /* 0x000fca00078e020a */
[----:B------:R-:W3:Y:S01]  /*3ed0*/  LDG.E R6, desc[UR8][R18.64] ;  /* 0x0000000812067981 */ /* 0x000ee2000c1e1900 */
[----:B------:R-:W1:Y:S01]  /*3ee0*/  MUFU.RCP R23, R2 ;  /* 0x0000000200177308 */ /* 0x000e620000001000 */
[----:B------:R-:W-:Y:S01]  /*3ef0*/  FADD R13, R13, -R5 ;  /* 0x800000050d0d7221 */ /* 0x000fe20000000000 */
[----:B-1----:R-:W-:-:S04]  /*3f00*/  FFMA R4, R23, -R2, 1 ;  /* 0x3f80000017047423 */ /* 0x002fc80000000802 */
[----:B------:R-:W-:Y:S01]  /*3f10*/  FFMA R4, R23, R4, R23 ;  /* 0x0000000417047223 */ /* 0x000fe20000000017 */
[----:B--2---:R-:W-:-:S04]  /*3f20*/  FFMA R13, R0, R22, R13 ;  /* 0x00000016000d7223 */ /* 0x004fc8000000000d */
[----:B------:R-:W1:Y:S01]  /*3f30*/  FCHK P0, R13, R2 ;  /* 0x000000020d007302 */ /* 0x000e620000000000 */
[----:B------:R-:W-:Y:S01]  /*3f40*/  FFMA R23, R4, R13, RZ ;  /* 0x0000000d04177223 */ /* 0x000fe200000000ff */
[----:B---3--:R-:W-:-:S03]  /*3f50*/  FADD R5, R5, -R6 ;  /* 0x8000000605057221 */ /* 0x008fc60000000000 */
[----:B0-----:R-:W-:Y:S01]  /*3f60*/  FFMA R3, R23, -R2, R13 ;  /* 0x8000000217037223 */ /* 0x001fe2000000000d */
[----:B------:R-:W-:-:S03]  /*3f70*/  FADD R5, R5, R22 ;  /* 0x0000001605057221 */ /* 0x000fc60000000000 */
[----:B------:R-:W-:Y:S01]  /*3f80*/  FFMA R3, R4, R3, R23 ;  /* 0x0000000304037223 */ /* 0x000fe20000000017 */
[----:B-1----:R-:W-:Y:S06]  /*3f90*/  @!P0 BRA `(.L_x_69) ;  /* 0x0000000000108947 */ /* 0x002fec0003800000 */
[----:B------:R-:W-:Y:S02]  /*3fa0*/  MOV R3, R13 ;  /* 0x0000000d00037202 */ /* 0x000fe40000000f00 */
[----:B------:R-:W-:Y:S02]  /*3fb0*/  MOV R4, R2 ;  /* 0x0000000200047202 */ /* 0x000fe40000000f00 */
[----:B------:R-:W-:-:S07]  /*3fc0*/  MOV R6, 0x3fe0 ;  /* 0x00003fe000067802 */ /* 0x000fce0000000f00 */
[----:B------:R-:W-:Y:S05]  /*3fd0*/  CALL.REL.NOINC `($__internal_2_$__cuda_sm3x_div_rn_noftz_f32_slowpath) ;  /* 0x0000000800087944 */ /* 0x000fea0003c00000 */
.L_x_69:
[----:B------:R-:W-:-:S04]  /*3fe0*/  IMAD.WIDE R20, R7, 0x4, R20 ;  /* 0x0000000407147825 */ /* 0x000fc800078e0214 */
[C---:B------:R-:W-:Y:S01]  /*3ff0*/  IMAD.WIDE R16, R7.reuse, 0x4, R16 ;  /* 0x0000000407107825 */ /* 0x040fe200078e0210 */
        /* <DEDUP_REMOVED lines=16> */
[----:B------:R-:W-:Y:S01]  /*4100*/  IMAD.MOV.U32 R3, RZ, RZ, R13 ;  /* 0x000000ffff037224 */ /* 0x000fe200078e000d */
[----:B------:R-:W-:Y:S02]  /*4110*/  MOV R4, R2 ;  /* 0x0000000200047202 */ /* 0x000fe40000000f00 */
[----:B------:R-:W-:-:S07]  /*4120*/  MOV R6, 0x4140 ;  /* 0x0000414000067802 */ /* 0x000fce0000000f00 */
[----:B------:R-:W-:Y:S05]  /*4130*/  CALL.REL.NOINC `($__internal_2_$__cuda_sm3x_div_rn_noftz_f32_slowpath) ;  /* 0x0000000400b07944 */ /* 0x000fea0003c00000 */
.L_x_70:
[----:B------:R-:W-:-:S04]  /*4140*/  IMAD.WIDE R20, R7, 0x4, R20 ;  /* 0x0000000407147825 */ /* 0x000fc800078e0214 */
[C---:B------:R-:W-:Y:S01]  /*4150*/  IMAD.WIDE R16, R7.reuse, 0x4, R16 ;  /* 0x0000000407107825 */ /* 0x040fe200078e0210 */
[----:B------:R0:W-:Y:S05]  /*4160*/  STG.E desc[UR8][R20.64], R3 ;  /* 0x0000000314007986 */ /* 0x0001ea000c101908 */
        /* <DEDUP_REMOVED lines=19> */
.L_x_71:
[----:B------:R-:W-:-:S04]  /*42a0*/  IMAD.WIDE R20, R7, 0x4, R20 ;  /* 0x0000000407147825 */ /* 0x000fc800078e0214 */
[----:B------:R-:W-:Y:S01]  /*42b0*/  IMAD.WIDE R18, R7, 0x4, R18 ;  /* 0x0000000407127825 */ /* 0x000fe200078e0212 */
[----:B------:R1:W-:Y:S05]  /*42c0*/  STG.E desc[UR8][R20.64], R3 ;  /* 0x0000000314007986 */ /* 0x0003ea000c101908 */
[----:B------:R-:W2:Y:S01]  /*42d0*/  LDG.E R18, desc[UR8][R18.64] ;  /* 0x0000000812127981 */ /* 0x000ea2000c1e1900 */
[----:B------:R-:W-:Y:S02]  /*42e0*/  VIADD R12, R12, 0x4 ;  /* 0x000000040c0c7836 */ /* 0x000fe40000000000 */
[----:B------:R-:W-:Y:S01]  /*42f0*/  FADD R13, R13, -R5 ;  /* 0x800000050d0d7221 */ /* 0x000fe20000000000 */
[----:B------:R-:W-:-:S02]  /*4300*/  LEA R9, R7, R9, 0x2 ;  /* 0x0000000907097211 */ /* 0x000fc400078e10ff */
[----:B------:R-:W-:Y:S02]  /*4310*/  LEA R8, R7, R8, 0x2 ;  /* 0x0000000807087211 */ /* 0x000fe400078e10ff */
[----:B------:R-:W-:Y:S01]  /*4320*/  ISETP.NE.AND P0, PT, R12, RZ, PT ;  /* 0x000000ff0c00720c */ /* 0x000fe20003f05270 */
[----:B--2---:R-:W-:-:S12]  /*4330*/  FADD R6, R5, -R18 ;  /* 0x8000001205067221 */ /* 0x004fd80000000000 */
[----:B-1----:R-:W-:Y:S05]  /*4340*/  @P0 BRA `(.L_x_72) ;  /* 0xfffffff8008c0947 */ /* 0x002fea000383ffff */
[----:B------:R-:W-:Y:S05]  /*4350*/  EXIT ;  /* 0x000000000000794d */ /* 0x000fea0003800000 */
        .weak           $__internal_0_$__cuda_sm20_rcp_rn_f32_slowpath
        .type           $__internal_0_$__cuda_sm20_rcp_rn_f32_slowpath,@function
        .size           $__internal_0_$__cuda_sm20_rcp_rn_f32_slowpath,($__internal_1_$__cuda_sm20_sqrt_rn_f32_slowpath - $__internal_0_$__cuda_sm20_rcp_rn_f32_slowpath)
$__internal_0_$__cuda_sm20_rcp_rn_f32_slowpath:
[----:B------:R-:W-:Y:S01]  /*4360*/  SHF.L.U32 R6, R19, 0x1, RZ ;  /* 0x0000000113067819 */ /* 0x000fe200000006ff */
[----:B------:R-:W-:-:S03]  /*4370*/  IMAD.MOV.U32 R3, RZ, RZ, R19 ;  /* 0x000000ffff037224 */ /* 0x000fc600078e0013 */
[----:B------:R-:W-:-:S04]  /*4380*/  SHF.R.U32.HI R6, RZ, 0x18, R6 ;  /* 0x00000018ff067819 */ /* 0x000fc80000011606 */
[----:B------:R-:W-:-:S13]  /*4390*/  ISETP.NE.U32.AND P0, PT, R6, RZ, PT ;  /* 0x000000ff0600720c */ /* 0x000fda0003f05070 */
[----:B------:R-:W-:Y:S05]  /*43a0*/  @P0 BRA `(.L_x_73) ;  /* 0x00000000002c0947 */ /* 0x000fea0003800000 */
[----:B------:R-:W-:-:S04]  /*43b0*/  SHF.L.U32 R6, R3, 0x1, RZ ;  /* 0x0000000103067819 */ /* 0x000fc800000006ff */
[----:B------:R-:W-:-:S13]  /*43c0*/  ISETP.NE.AND P0, PT, R6, RZ, PT ;  /* 0x000000ff0600720c */ /* 0x000fda0003f05270 */
[----:B------:R0:W1:Y:S01]  /*43d0*/  @!P0 MUFU.RCP R6, R3 ;  /* 0x0000000300068308 */ /* 0x0000620000001000 */
[----:B------:R-:W-:Y:S05]  /*43e0*/  @!P0 BRA `(.L_x_74) ;  /* 0x0000000000a48947 */ /* 0x000fea0003800000 */
[----:B------:R-:W-:-:S04]  /*43f0*/  FFMA R19, R3, 1.84467440737095516160e+19, RZ ;  /* 0x5f80000003137823 */ /* 0x000fc800000000ff */
[----:B-1----:R-:W0:Y:S02]  /*4400*/  MUFU.RCP R6, R19 ;  /* 0x0000001300067308 */ /* 0x002e240000001000 */
[----:B0-----:R-:W-:-:S04]  /*4410*/  FFMA R3, R19, R6, -1 ;  /* 0xbf80000013037423 */ /* 0x001fc80000000006 */
[----:B------:R-:W-:-:S04]  /*4420*/  FADD.FTZ R3, -R3, -RZ ;  /* 0x800000ff03037221 */ /* 0x000fc80000010100 */
[----:B------:R-:W-:-:S04]  /*4430*/  FFMA R3, R6, R3, R6 ;  /* 0x0000000306037223 */ /* 0x000fc80000000006 */
[----:B------:R-:W-:Y:S01]  /*4440*/  FFMA R6, R3, 1.84467440737095516160e+19, RZ ;  /* 0x5f80000003067823 */ /* 0x000fe200000000ff */
[----:B------:R-:W-:Y:S06]  /*4450*/  BRA `(.L_x_74) ;  /* 0x0000000000887947 */ /* 0x000fec0003800000 */
.L_x_73:
[----:B------:R-:W-:-:S04]  /*4460*/  IADD3 R19, PT, PT, R6, -0xfd, RZ ;  /* 0xffffff0306137810 */ /* 0x000fc80007ffe0ff */
[----:B------:R-:W-:-:S13]  /*4470*/  ISETP.GT.U32.AND P0, PT, R19, 0x1, PT ;  /* 0x000000011300780c */ /* 0x000fda0003f04070 */
[----:B------:R-:W-:Y:S05]  /*4480*/  @P0 BRA `(.L_x_75) ;  /* 0x0000000000780947 */ /* 0x000fea0003800000 */
[----:B------:R-:W-:Y:S01]  /*4490*/  LOP3.LUT R24, R3, 0x7fffff, RZ, 0xc0, !PT ;  /* 0x007fffff03187812 */ /* 0x000fe200078ec0ff */
[----:B------:R-:W-:-:S03]  /*44a0*/  HFMA2 R30, -RZ, RZ, 0, 1.78813934326171875e-07 ;  /* 0x00000003ff1e7431 */ /* 0x000fc600000001ff */
[----:B------:R-:W-:-:S04]  /*44b0*/  LOP3.LUT R24, R24, 0x3f800000, RZ, 0xfc, !PT ;  /* 0x3f80000018187812 */ /* 0x000fc800078efcff */
[----:B------:R-:W0:Y:S01]  /*44c0*/  MUFU.RCP R27, R24 ;  /* 0x00000018001b7308 */ /* 0x000e220000001000 */
[----:B------:R-:W-:Y:S01]  /*44d0*/  SHF.L.U32 R29, R30, R19, RZ ;  /* 0x000000131e1d7219 */ /* 0x000fe200000006ff */
[----:B0-----:R-:W-:-:S04]  /*44e0*/  FFMA R26, R24, R27, -1 ;  /* 0xbf800000181a7423 */ /* 0x001fc8000000001b */
[----:B------:R-:W-:-:S04]  /*44f0*/  FADD.FTZ R26, -R26, -RZ ;  /* 0x800000ff1a1a7221 */ /* 0x000fc80000010100 */
[CCC-:B------:R-:W-:Y:S01]  /*4500*/  FFMA.RM R28, R27.reuse, R26.reuse, R27.reuse ;  /* 0x0000001a1b1c7223 */ /* 0x1c0fe2000000401b */
[----:B------:R-:W-:-:S04]  /*4510*/  FFMA.RP R27, R27, R26, R27 ;  /* 0x0000001a1b1b7223 */ /* 0x000fc8000000801b */
[C---:B------:R-:W-:Y:S02]  /*4520*/  LOP3.LUT R26, R28.reuse, 0x7fffff, RZ, 0xc0, !PT ;  /* 0x007fffff1c1a7812 */ /* 0x040fe400078ec0ff */
[----:B------:R-:W-:Y:S02]  /*4530*/  FSETP.NEU.FTZ.AND P0, PT, R28, R27, PT ;  /* 0x0000001b1c00720b */ /* 0x000fe40003f1d000 */
[----:B------:R-:W-:Y:S02]  /*4540*/  LOP3.LUT R26, R26, 0x800000, RZ, 0xfc, !PT ;  /* 0x008000001a1a7812 */ /* 0x000fe400078efcff */
[----:B------:R-:W-:Y:S02]  /*4550*/  SEL R27, RZ, 0xffffffff, !P0 ;  /* 0xffffffffff1b7807 */ /* 0x000fe40004000000 */
[----:B------:R-:W-:-:S03]  /*4560*/  LOP3.LUT R24, R29, R26, RZ, 0xc0, !PT ;  /* 0x0000001a1d187212 */ /* 0x000fc600078ec0ff */
[----:B------:R-:W-:Y:S01]  /*4570*/  IMAD.MOV R27, RZ, RZ, -R27 ;  /* 0x000000ffff1b7224 */ /* 0x000fe200078e0a1b */
[----:B------:R-:W-:-:S04]  /*4580*/  SHF.R.U32.HI R24, RZ, R19, R24 ;  /* 0x00000013ff187219 */ /* 0x000fc80000011618 */
[----:B------:R-:W-:Y:S02]  /*4590*/  LOP3.LUT P2, RZ, R27, R19, R26, 0xf8, !PT ;  /* 0x000000131bff7212 */ /* 0x000fe4000784f81a */
[C---:B------:R-:W-:Y:S02]  /*45a0*/  LOP3.LUT P0, RZ, R24.reuse, 0x1, RZ, 0xc0, !PT ;  /* 0x0000000118ff7812 */ /* 0x040fe4000780c0ff */
[----:B------:R-:W-:-:S04]  /*45b0*/  LOP3.LUT P3, RZ, R24, 0x2, RZ, 0xc0, !PT ;  /* 0x0000000218ff7812 */ /* 0x000fc8000786c0ff */
[----:B------:R-:W-:Y:S02]  /*45c0*/  PLOP3.LUT P0, PT, P0, P2, P3, 0xe0, 0x0 ;  /* 0x000000000000781c */ /* 0x000fe40000705c30 */
[----:B------:R-:W-:Y:S02]  /*45d0*/  LOP3.LUT P2, RZ, R3, 0x7fffff, RZ, 0xc0, !PT ;  /* 0x007fffff03ff7812 */ /* 0x000fe4000784c0ff */
[----:B------:R-:W-:-:S04]  /*45e0*/  SEL R19, RZ, 0x1, !P0 ;  /* 0x00000001ff137807 */ /* 0x000fc80004000000 */
[----:B------:R-:W-:-:S04]  /*45f0*/  IADD3 R19, PT, PT, -R19, RZ, RZ ;  /* 0x000000ff13137210 */ /* 0x000fc80007ffe1ff */
[----:B------:R-:W-:Y:S02]  /*4600*/  ISETP.GE.AND P0, PT, R19, RZ, PT ;  /* 0x000000ff1300720c */ /* 0x000fe40003f06270 */
[----:B------:R-:W-:-:S04]  /*4610*/  IADD3 R19, PT, PT, R6, -0xfc, RZ ;  /* 0xffffff0406137810 */ /* 0x000fc80007ffe0ff */
[----:B------:R-:W-:-:S07]  /*4620*/  SHF.R.U32.HI R6, RZ, R19, R26 ;  /* 0x00000013ff067219 */ /* 0x000fce000001161a */
[----:B------:R-:W-:-:S05]  /*4630*/  @!P0 IADD3 R6, PT, PT, R6, 0x1, RZ ;  /* 0x0000000106068810 */ /* 0x000fca0007ffe0ff */
[----:B------:R-:W-:-:S05]  /*4640*/  @!P2 IMAD.SHL.U32 R6, R6, 0x2, RZ ;  /* 0x000000020606a824 */ /* 0x000fca00078e00ff */
[----:B------:R-:W-:Y:S01]  /*4650*/  LOP3.LUT R6, R6, 0x80000000, R3, 0xf8, !PT ;  /* 0x8000000006067812 */ /* 0x000fe200078ef803 */
[----:B------:R-:W-:Y:S06]  /*4660*/  BRA `(.L_x_74) ;  /* 0x0000000000047947 */ /* 0x000fec0003800000 */
.L_x_75:
[----:B------:R2:W3:Y:S02]  /*4670*/  MUFU.RCP R6, R3 ;  /* 0x0000000300067308 */ /* 0x0004e40000001000 */
.L_x_74:
[----:B------:R-:W-:-:S04]  /*4680*/  MOV R19, 0x0 ;  /* 0x0000000000137802 */ /* 0x000fc80000000f00 */
[----:B0123--:R-:W-:Y:S05]  /*4690*/  RET.REL.NODEC R18 `(uma_many_series_one_param_f32) ;  /* 0xffffffb812587950 */ /* 0x00ffea0003c3ffff */
        .weak           $__internal_1_$__cuda_sm20_sqrt_rn_f32_slowpath
        .type           $__internal_1_$__cuda_sm20_sqrt_rn_f32_slowpath,@function
        .size           $__internal_1_$__cuda_sm20_sqrt_rn_f32_slowpath,($__internal_2_$__cuda_sm3x_div_rn_noftz_f32_slowpath - $__internal_1_$__cuda_sm20_sqrt_rn_f32_slowpath)
$__internal_1_$__cuda_sm20_sqrt_rn_f32_slowpath:
[----:B------:R-:W-:-:S13]  /*46a0*/  LOP3.LUT P0, RZ, R3, 0x7fffffff, RZ, 0xc0, !PT ;  /* 0x7fffffff03ff7812 */ /* 0x000fda000780c0ff */
[----:B------:R-:W-:Y:S01]  /*46b0*/  @!P0 MOV R4, R3 ;  /* 0x0000000300048202 */ /* 0x000fe20000000f00 */
[----:B------:R-:W-:Y:S06]  /*46c0*/  @!P0 BRA `(.L_x_76) ;  /* 0x0000000000408947 */ /* 0x000fec0003800000 */
[----:B------:R-:W-:-:S13]  /*46d0*/  FSETP.GEU.FTZ.AND P0, PT, R3, RZ, PT ;  /* 0x000000ff0300720b */ /* 0x000fda0003f1e000 */
[----:B------:R-:W-:Y:S01]  /*46e0*/  @!P0 MOV R4, 0x7fffffff ;  /* 0x7fffffff00048802 */ /* 0x000fe20000000f00 */
[----:B------:R-:W-:Y:S06]  /*46f0*/  @!P0 BRA `(.L_x_76) ;  /* 0x0000000000348947 */ /* 0x000fec0003800000 */
[----:B------:R-:W-:-:S13]  /*4700*/  FSETP.GTU.FTZ.AND P0, PT, |R3|, +INF , PT ;  /* 0x7f8000000300780b */ /* 0x000fda0003f1c200 */
[----:B------:R-:W-:Y:S01]  /*4710*/  @P0 FADD.FTZ R4, R3, 1 ;  /* 0x3f80000003040421 */ /* 0x000fe20000010000 */
[----:B------:R-:W-:Y:S06]  /*4720*/  @P0 BRA `(.L_x_76) ;  /* 0x0000000000280947 */ /* 0x000fec0003800000 */
[----:B------:R-:W-:-:S13]  /*4730*/  FSETP.NEU.FTZ.AND P0, PT, |R3|, +INF , PT ;  /* 0x7f8000000300780b */ /* 0x000fda0003f1d200 */
[----:B------:R-:W-:-:S04]  /*4740*/  @P0 FFMA R6, R3, 1.84467440737095516160e+19, RZ ;  /* 0x5f80000003060823 */ /* 0x000fc800000000ff */
[----:B------:R-:W0:Y:S02]  /*4750*/  @P0 MUFU.RSQ R23, R6 ;  /* 0x0000000600170308 */ /* 0x000e240000001400 */
[----:B0-----:R-:W-:Y:S01]  /*4760*/  @P0 FMUL.FTZ R25, R6, R23 ;  /* 0x0000001706190220 */ /* 0x001fe20000410000 */
[----:B------:R-:W-:-:S03]  /*4770*/  @P0 FMUL.FTZ R23, R23, 0.5 ;  /* 0x3f00000017170820 */ /* 0x000fc60000410000 */
[----:B------:R-:W-:-:S04]  /*4780*/  @P0 FADD.FTZ R4, -R25, -RZ ;  /* 0x800000ff19040221 */ /* 0x000fc80000010100 */
[----:B------:R-:W-:Y:S01]  /*4790*/  @P0 FFMA R26, R25, R4, R6 ;  /* 0x00000004191a0223 */ /* 0x000fe20000000006 */
[----:B------:R-:W-:-:S03]  /*47a0*/  @!P0 IMAD.MOV.U32 R4, RZ, RZ, R3 ;  /* 0x000000ffff048224 */ /* 0x000fc600078e0003 */
[----:B------:R-:W-:-:S04]  /*47b0*/  @P0 FFMA R23, R26, R23, R25 ;  /* 0x000000171a170223 */ /* 0x000fc80000000019 */
[----:B------:R-:W-:-:S07]  /*47c0*/  @P0 FMUL.FTZ R4, R23, 2.3283064365386962891e-10 ;  /* 0x2f80000017040820 */ /* 0x000fce0000410000 */
.L_x_76:
[----:B------:R-:W-:Y:S01]  /*47d0*/  HFMA2 R27, -RZ, RZ, 0, 0 ;  /* 0x00000000ff1b7431 */ /* 0x000fe200000001ff */
[----:B------:R-:W-:-:S04]  /*47e0*/  MOV R26, R28 ;  /* 0x0000001c001a7202 */ /* 0x000fc80000000f00 */
[----:B------:R-:W-:Y:S05]  /*47f0*/  RET.REL.NODEC R26 `(uma_many_series_one_param_f32) ;  /* 0xffffffb81a007950 */ /* 0x000fea0003c3ffff */
        .weak           $__internal_2_$__cuda_sm3x_div_rn_noftz_f32_slowpath
        .type           $__internal_2_$__cuda_sm3x_div_rn_noftz_f32_slowpath,@function
        .size           $__internal_2_$__cuda_sm3x_div_rn_noftz_f32_slowpath,(.L_x_185 - $__internal_2_$__cuda_sm3x_div_rn_noftz_f32_slowpath)
$__internal_2_$__cuda_sm3x_div_rn_noftz_f32_slowpath:
[----:B------:R-:W-:Y:S01]  /*4800*/  SHF.R.U32.HI R28, RZ, 0x17, R4 ;  /* 0x00000017ff1c7819 */ /* 0x000fe20000011604 */
[----:B------:R-:W-:Y:S01]  /*4810*/  BSSY.RECONVERGENT B0, `(.L_x_77) ;  /* 0x0000062000007945 */ /* 0x000fe20003800200 */
[----:B------:R-:W-:Y:S02]  /*4820*/  SHF.R.U32.HI R31, RZ, 0x17, R3 ;  /* 0x00000017ff1f7819 */ /* 0x000fe40000011603 */
[----:B------:R-:W-:Y:S02]  /*4830*/  LOP3.LUT R28, R28, 0xff, RZ, 0xc0, !PT ;  /* 0x000000ff1c1c7812 */ /* 0x000fe400078ec0ff */
[----:B------:R-:W-:Y:S02]  /*4840*/  LOP3.LUT R31, R31, 0xff, RZ, 0xc0, !PT ;  /* 0x000000ff1f1f7812 */ /* 0x000fe400078ec0ff */
[----:B------:R-:W-:-:S03]  /*4850*/  IADD3 R32, PT, PT, R28, -0x1, RZ ;  /* 0xffffffff1c207810 */ /* 0x000fc60007ffe0ff */
[----:B------:R-:W-:Y:S01]  /*4860*/  VIADD R33, R31, 0xffffffff ;  /* 0xffffffff1f217836 */ /* 0x000fe20000000000 */
[----:B------:R-:W-:-:S04]  /*4870*/  ISETP.GT.U32.AND P0, PT, R32, 0xfd, PT ;  /* 0x000000fd2000780c */ /* 0x000fc80003f04070 */
[----:B------:R-:W-:-:S13]  /*4880*/  ISETP.GT.U32.OR P0, PT, R33, 0xfd, P0 ;  /* 0x000000fd2100780c */ /* 0x000fda0000704470 */
[----:B------:R-:W-:Y:S01]  /*4890*/  @!P0 MOV R29, RZ ;  /* 0x000000ff001d8202 */ /* 0x000fe20000000f00 */
[----:B------:R-:W-:Y:S06]  /*48a0*/  @!P0 BRA `(.L_x_78) ;  /* 0x00000000005c8947 */ /* 0x000fec0003800000 */
[----:B------:R-:W-:Y:S02]  /*48b0*/  FSETP.GTU.FTZ.AND P0, PT, |R3|, +INF , PT ;  /* 0x7f8000000300780b */ /* 0x000fe40003f1c200 */
[----:B------:R-:W-:-:S04]  /*48c0*/  FSETP.GTU.FTZ.AND P2, PT, |R4|, +INF , PT ;  /* 0x7f8000000400780b */ /* 0x000fc80003f5c200 */
[----:B------:R-:W-:-:S13]  /*48d0*/  PLOP3.LUT P0, PT, P0, P2, PT, 0xf8, 0x8f ;  /* 0x00000000008f781c */ /* 0x000fda0000705f70 */
[----:B------:R-:W-:Y:S05]  /*48e0*/  @P0 BRA `(.L_x_79) ;  /* 0x00000004004c0947 */ /* 0x000fea0003800000 */
[----:B------:R-:W-:-:S13]  /*48f0*/  LOP3.LUT P0, RZ, R4, 0x7fffffff, R3, 0xc8, !PT ;  /* 0x7fffffff04ff7812 */ /* 0x000fda000780c803 */
[----:B------:R-:W-:Y:S05]  /*4900*/  @!P0 BRA `(.L_x_80) ;  /* 0x00000004003c8947 */ /* 0x000fea0003800000 */
[C---:B------:R-:W-:Y:S02]  /*4910*/  FSETP.NEU.FTZ.AND P4, PT, |R3|.reuse, +INF , PT ;  /* 0x7f8000000300780b */ /* 0x040fe40003f9d200 */
[----:B------:R-:W-:Y:S02]  /*4920*/  FSETP.NEU.FTZ.AND P2, PT, |R4|, +INF , PT ;  /* 0x7f8000000400780b */ /* 0x000fe40003f5d200 */
[----:B------:R-:W-:-:S11]  /*4930*/  FSETP.NEU.FTZ.AND P0, PT, |R3|, +INF , PT ;  /* 0x7f8000000300780b */ /* 0x000fd60003f1d200 */
[----:B------:R-:W-:Y:S05]  /*4940*/  @!P2 BRA !P4, `(.L_x_80) ;  /* 0x00000004002ca947 */ /* 0x000fea0006000000 */
[----:B------:R-:W-:-:S04]  /*4950*/  LOP3.LUT P4, RZ, R3, 0x7fffffff, RZ, 0xc0, !PT ;  /* 0x7fffffff03ff7812 */ /* 0x000fc8000788c0ff */
[----:B------:R-:W-:-:S13]  /*4960*/  PLOP3.LUT P2, PT, P2, P4, PT, 0x2f, 0xf2 ;  /* 0x0000000000f2781c */ /* 0x000fda0001748577 */
[----:B------:R-:W-:Y:S05]  /*4970*/  @P2 BRA `(.L_x_81) ;  /* 0x0000000400182947 */ /* 0x000fea0003800000 */
[----:B------:R-:W-:-:S04]  /*4980*/  LOP3.LUT P2, RZ, R4, 0x7fffffff, RZ, 0xc0, !PT ;  /* 0x7fffffff04ff7812 */ /* 0x000fc8000784c0ff */
[----:B------:R-:W-:-:S13]  /*4990*/  PLOP3.LUT P0, PT, P0, P2, PT, 0x2f, 0xf2 ;  /* 0x0000000000f2781c */ /* 0x000fda0000704577 */
[----:B------:R-:W-:Y:S05]  /*49a0*/  @P0 BRA `(.L_x_82) ;  /* 0x0000000400000947 */ /* 0x000fea0003800000 */
[----:B------:R-:W-:Y:S02]  /*49b0*/  ISETP.GE.AND P0, PT, R33, RZ, PT ;  /* 0x000000ff2100720c */ /* 0x000fe40003f06270 */
[----:B------:R-:W-:-:S11]  /*49c0*/  ISETP.GE.AND P2, PT, R32, RZ, PT ;  /* 0x000000ff2000720c */ /* 0x000fd60003f46270 */
[----:B------:R-:W-:Y:S01]  /*49d0*/  @P0 MOV R29, RZ ;  /* 0x000000ff001d0202 */ /* 0x000fe20000000f00 */
[----:B------:R-:W-:Y:S01]  /*49e0*/  @!P0 FFMA R3, R3, 1.84467440737095516160e+19, RZ ;  /* 0x5f80000003038823 */ /* 0x000fe200000000ff */
[----:B------:R-:W-:Y:S01]  /*49f0*/  @!P0 MOV R29, 0xffffffc0 ;  /* 0xffffffc0001d8802 */ /* 0x000fe20000000f00 */
[----:B------:R-:W-:-:S04]  /*4a00*/  @!P2 FFMA R4, R4, 1.84467440737095516160e+19, RZ ;  /* 0x5f8000000404a823 */ /* 0x000fc800000000ff */
[----:B------:R-:W-:-:S07]  /*4a10*/  @!P2 VIADD R29, R29, 0x40 ;  /* 0x000000401d1da836 */ /* 0x000fce0000000000 */
.L_x_78:
[----:B------:R-:W-:Y:S01]  /*4a20*/  LEA R35, R28, 0xc0800000, 0x17 ;  /* 0xc08000001c237811 */ /* 0x000fe200078eb8ff */
[----:B------:R-:W-:Y:S01]  /*4a30*/  BSSY.RECONVERGENT B1, `(.L_x_83) ;  /* 0x0000036000017945 */ /* 0x000fe20003800200 */
[----:B------:R-:W-:Y:S02]  /*4a40*/  IADD3 R31, PT, PT, R31, -0x7f, RZ ;  /* 0xffffff811f1f7810 */ /* 0x000fe40007ffe0ff */
[----:B------:R-:W-:-:S03]  /*4a50*/  IADD3 R35, PT, PT, -R35, R4, RZ ;  /* 0x0000000423237210 */ /* 0x000fc60007ffe1ff */
[----:B------:R-:W-:Y:S01]  /*4a60*/  IMAD R3, R31, -0x800000, R3 ;  /* 0xff8000001f037824 */ /* 0x000fe200078e0203 */
[----:B------:R-:W0:Y:S01]  /*4a70*/  MUFU.RCP R33, R35 ;  /* 0x0000002300217308 */ /* 0x000e220000001000 */
[----:B------:R-:W-:-:S04]  /*4a80*/  FADD.FTZ R4, -R35, -RZ ;  /* 0x800000ff23047221 */ /* 0x000fc80000010100 */
[----:B0-----:R-:W-:-:S04]  /*4a90*/  FFMA R32, R33, R4, 1 ;  /* 0x3f80000021207423 */ /* 0x001fc80000000004 */
[----:B------:R-:W-:-:S04]  /*4aa0*/  FFMA R32, R33, R32, R33 ;  /* 0x0000002021207223 */ /* 0x000fc80000000021 */
[----:B------:R-:W-:-:S04]  /*4ab0*/  FFMA R33, R3, R32, RZ ;  /* 0x0000002003217223 */ /* 0x000fc800000000ff */
[----:B------:R-:W-:-:S04]  /*4ac0*/  FFMA R34, R4, R33, R3 ;  /* 0x0000002104227223 */ /* 0x000fc80000000003 */
[----:B------:R-:W-:Y:S01]  /*4ad0*/  FFMA R33, R32, R34, R33 ;  /* 0x0000002220217223 */ /* 0x000fe20000000021 */
[----:B------:R-:W-:-:S03]  /*4ae0*/  IADD3 R34, PT, PT, R31, 0x7f, -R28 ;  /* 0x0000007f1f227810 */ /* 0x000fc60007ffe81c */
[----:B------:R-:W-:Y:S01]  /*4af0*/  FFMA R4, R4, R33, R3 ;  /* 0x0000002104047223 */ /* 0x000fe20000000003 */
[----:B------:R-:W-:-:S03]  /*4b00*/  IADD3 R34, PT, PT, R34, R29, RZ ;  /* 0x0000001d22227210 */ /* 0x000fc60007ffe0ff */
[----:B------:R-:W-:-:S05]  /*4b10*/  FFMA R3, R32, R4, R33 ;  /* 0x0000000420037223 */ /* 0x000fca0000000021 */
[----:B------:R-:W-:-:S04]  /*4b20*/  SHF.R.U32.HI R28, RZ, 0x17, R3 ;  /* 0x00000017ff1c7819 */ /* 0x000fc80000011603 */
[----:B------:R-:W-:-:S05]  /*4b30*/  LOP3.LUT R29, R28, 0xff, RZ, 0xc0, !PT ;  /* 0x000000ff1c1d7812 */ /* 0x000fca00078ec0ff */
[----:B------:R-:W-:-:S05]  /*4b40*/  IMAD.IADD R28, R29, 0x1, R34 ;  /* 0x000000011d1c7824 */ /* 0x000fca00078e0222 */
[----:B------:R-:W-:-:S04]  /*4b50*/  IADD3 R29, PT, PT, R28, -0x1, RZ ;  /* 0xffffffff1c1d7810 */ /* 0x000fc80007ffe0ff */
[----:B------:R-:W-:-:S13]  /*4b60*/  ISETP.GE.U32.AND P0, PT, R29, 0xfe, PT ;  /* 0x000000fe1d00780c */ /* 0x000fda0003f06070 */
[----:B------:R-:W-:Y:S05]  /*4b70*/  @!P0 BRA `(.L_x_84) ;  /* 0x0000000000808947 */ /* 0x000fea0003800000 */
[----:B------:R-:W-:-:S13]  /*4b80*/  ISETP.GT.AND P0, PT, R28, 0xfe, PT ;  /* 0x000000fe1c00780c */ /* 0x000fda0003f04270 */
[----:B------:R-:W-:Y:S05]  /*4b90*/  @P0 BRA `(.L_x_85) ;  /* 0x00000000006c0947 */ /* 0x000fea0003800000 */
[----:B------:R-:W-:-:S13]  /*4ba0*/  ISETP.GE.AND P0, PT, R28, 0x1, PT ;  /* 0x000000011c00780c */ /* 0x000fda0003f06270 */
[----:B------:R-:W-:Y:S05]  /*4bb0*/  @P0 BRA `(.L_x_86) ;  /* 0x0000000000740947 */ /* 0x000fea0003800000 */
[----:B------:R-:W-:Y:S02]  /*4bc0*/  ISETP.GE.AND P0, PT, R28, -0x18, PT ;  /* 0xffffffe81c00780c */ /* 0x000fe40003f06270 */
[----:B------:R-:W-:-:S11]  /*4bd0*/  LOP3.LUT R3, R3, 0x80000000, RZ, 0xc0, !PT ;  /* 0x8000000003037812 */ /* 0x000fd600078ec0ff */
[----:B------:R-:W-:Y:S05]  /*4be0*/  @!P0 BRA `(.L_x_86) ;  /* 0x0000000000688947 */ /* 0x000fea0003800000 */
[CCC-:B------:R-:W-:Y:S01]  /*4bf0*/  FFMA.RZ R29, R32.reuse, R4.reuse, R33.reuse ;  /* 0x00000004201d7223 */ /* 0x1c0fe2000000c021 */
[CCC-:B------:R-:W-:Y:S01]  /*4c00*/  FFMA.RP R31, R32.reuse, R4.reuse, R33.reuse ;  /* 0x00000004201f7223 */ /* 0x1c0fe20000008021 */
[----:B------:R-:W-:Y:S01]  /*4c10*/  FFMA.RM R32, R32, R4, R33 ;  /* 0x0000000420207223 */ /* 0x000fe20000004021 */
[C---:B------:R-:W-:Y:S02]  /*4c20*/  IADD3 R4, PT, PT, R28.reuse, 0x20, RZ ;  /* 0x000000201c047810 */ /* 0x040fe40007ffe0ff */
[----:B------:R-:W-:Y:S02]  /*4c30*/  LOP3.LUT R29, R29, 0x7fffff, RZ, 0xc0, !PT ;  /* 0x007fffff1d1d7812 */ /* 0x000fe400078ec0ff */
[C---:B------:R-:W-:Y:S02]  /*4c40*/  ISETP.NE.AND P4, PT, R28.reuse, RZ, PT ;  /* 0x000000ff1c00720c */ /* 0x040fe40003f85270 */
[----:B------:R-:W-:Y:S02]  /*4c50*/  LOP3.LUT R29, R29, 0x800000, RZ, 0xfc, !PT ;  /* 0x008000001d1d7812 */ /* 0x000fe400078efcff */
[----:B------:R-:W-:-:S02]  /*4c60*/  ISETP.NE.AND P2, PT, R28, RZ, PT ;  /* 0x000000ff1c00720c */ /* 0x000fc40003f45270 */
[----:B------:R-:W-:Y:S02]  /*4c70*/  IADD3 R28, PT, PT, -R28, RZ, RZ ;  /* 0x000000ff1c1c7210 */ /* 0x000fe40007ffe1ff */
[----:B------:R-:W-:Y:S02]  /*4c80*/  SHF.L.U32 R4, R29, R4, RZ ;  /* 0x000000041d047219 */ /* 0x000fe400000006ff */
[----:B------:R-:W-:Y:S02]  /*4c90*/  FSETP.NEU.FTZ.AND P0, PT, R31, R32, PT ;  /* 0x000000201f00720b */ /* 0x000fe40003f1d000 */
[----:B------:R-:W-:Y:S02]  /*4ca0*/  SEL R28, R28, RZ, P4 ;  /* 0x000000ff1c1c7207 */ /* 0x000fe40002000000 */
[----:B------:R-:W-:Y:S02]  /*4cb0*/  ISETP.NE.AND P2, PT, R4, RZ, P2 ;  /* 0x000000ff0400720c */ /* 0x000fe40001745270 */
[----:B------:R-:W-:-:S02]  /*4cc0*/  SHF.R.U32.HI R29, RZ, R28, R29 ;  /* 0x0000001cff1d7219 */ /* 0x000fc4000001161d */
[----:B------:R-:W-:Y:S02]  /*4cd0*/  PLOP3.LUT P0, PT, P0, P2, PT, 0xf8, 0x8f ;  /* 0x00000000008f781c */ /* 0x000fe40000705f70 */
[----:B------:R-:W-:Y:S02]  /*4ce0*/  SHF.R.U32.HI R28, RZ, 0x1, R29 ;  /* 0x00000001ff1c7819 */ /* 0x000fe4000001161d */
[----:B------:R-:W-:-:S04]  /*4cf0*/  SEL R31, RZ, 0x1, !P0 ;  /* 0x00000001ff1f7807 */ /* 0x000fc80004000000 */
[----:B------:R-:W-:-:S04]  /*4d00*/  LOP3.LUT R4, R31, 0x1, R28, 0xf8, !PT ;  /* 0x000000011f047812 */ /* 0x000fc800078ef81c */
[----:B------:R-:W-:-:S05]  /*4d10*/  LOP3.LUT R29, R4, R29, RZ, 0xc0, !PT ;  /* 0x0000001d041d7212 */ /* 0x000fca00078ec0ff */
[----:B------:R-:W-:-:S05]  /*4d20*/  IMAD.IADD R28, R28, 0x1, R29 ;  /* 0x000000011c1c7824 */ /* 0x000fca00078e021d */
[----:B------:R-:W-:Y:S01]  /*4d30*/  LOP3.LUT R3, R28, R3, RZ, 0xfc, !PT ;  /* 0x000000031c037212 */ /* 0x000fe200078efcff */
[----:B------:R-:W-:Y:S06]  /*4d40*/  BRA `(.L_x_86) ;  /* 0x0000000000107947 */ /* 0x000fec0003800000 */
.L_x_85:
[----:B------:R-:W-:-:S04]  /*4d50*/  LOP3.LUT R3, R3, 0x80000000, RZ, 0xc0, !PT ;  /* 0x8000000003037812 */ /* 0x000fc800078ec0ff */
[----:B------:R-:W-:Y:S01]  /*4d60*/  LOP3.LUT R3, R3, 0x7f800000, RZ, 0xfc, !PT ;  /* 0x7f80000003037812 */ /* 0x000fe200078efcff */
[----:B------:R-:W-:Y:S06]  /*4d70*/  BRA `(.L_x_86) ;  /* 0x0000000000047947 */ /* 0x000fec0003800000 */
.L_x_84:
[----:B------:R-:W-:-:S07]  /*4d80*/  LEA R3, R34, R3, 0x17 ;  /* 0x0000000322037211 */ /* 0x000fce00078eb8ff */
.L_x_86:
[----:B------:R-:W-:Y:S05]  /*4d90*/  BSYNC.RECONVERGENT B1 ;  /* 0x0000000000017941 */ /* 0x000fea0003800200 */
.L_x_83:
[----:B------:R-:W-:Y:S05]  /*4da0*/  BRA `(.L_x_87) ;  /* 0x0000000000207947 */ /* 0x000fea0003800000 */
.L_x_82:
[----:B------:R-:W-:-:S04]  /*4db0*/  LOP3.LUT R3, R4, 0x80000000, R3, 0x48, !PT ;  /* 0x8000000004037812 */ /* 0x000fc800078e4803 */
[----:B------:R-:W-:Y:S01]  /*4dc0*/  LOP3.LUT R3, R3, 0x7f800000, RZ, 0xfc, !PT ;  /* 0x7f80000003037812 */ /* 0x000fe200078efcff */
[----:B------:R-:W-:Y:S06]  /*4dd0*/  BRA `(.L_x_87) ;  /* 0x0000000000147947 */ /* 0x000fec0003800000 */
.L_x_81:
[----:B------:R-:W-:Y:S01]  /*4de0*/  LOP3.LUT R3, R4, 0x80000000, R3, 0x48, !PT ;  /* 0x8000000004037812 */ /* 0x000fe200078e4803 */
[----:B------:R-:W-:Y:S06]  /*4df0*/  BRA `(.L_x_87) ;  /* 0x00000000000c7947 */ /* 0x000fec0003800000 */
.L_x_80:
[----:B------:R-:W0:Y:S01]  /*4e00*/  MUFU.RSQ R3, -QNAN ;  /* 0xffc0000000037908 */ /* 0x000e220000001400 */
[----:B------:R-:W-:Y:S05]  /*4e10*/  BRA `(.L_x_87) ;  /* 0x0000000000047947 */ /* 0x000fea0003800000 */
.L_x_79:
[----:B------:R-:W-:-:S07]  /*4e20*/  FADD.FTZ R3, R3, R4 ;  /* 0x0000000403037221 */ /* 0x000fce0000010000 */
.L_x_87:
[----:B------:R-:W-:Y:S05]  /*4e30*/  BSYNC.RECONVERGENT B0 ;  /* 0x0000000000007941 */ /* 0x000fea0003800200 */
.L_x_77:
[----:B------:R-:W-:Y:S01]  /*4e40*/  HFMA2 R29, -RZ, RZ, 0, 0 ;  /* 0x00000000ff1d7431 */ /* 0x000fe200000001ff */
[----:B------:R-:W-:-:S04]  /*4e50*/  MOV R28, R6 ;  /* 0x00000006001c7202 */ /* 0x000fc80000000f00 */
[----:B0-----:R-:W-:Y:S05]  /*4e60*/  RET.REL.NODEC R28 `(uma_many_series_one_param_f32) ;  /* 0xffffffb01c647950 */ /* 0x001fea0003c3ffff */
.L_x_88:
[----:B------:R-:W-:-:S00]  /*4e70*/  BRA `(.L_x_88) ;  /* 0xfffffffc00fc7947 */ /* 0x000fc0000383ffff */
[----:B------:R-:W-:-:S00]  /*4e80*/  NOP ;  /* 0x0000000000007918 */ /* 0x000fc00000000000 */
[----:B------:R-:W-:-:S00]  /*4e90*/  NOP ;  /* 0x0000000000007918 */ /* 0x000fc00000000000 */
[----:B------:R-:W-:-:S00]  /*4ea0*/  NOP ;  /* 0x0000000000007918 */ /* 0x000fc00000000000 */
[----:B------:R-:W-:-:S00]  /*4eb0*/  NOP ;  /* 0x0000000000007918 */ /* 0x000fc00000000000 */
[----:B------:R-:W-:-:S00]  /*4ec0*/  NOP ;  /* 0x0000000000007918 */ /* 0x000fc00000000000 */
[----:B------:R-:W-:-:S00]  /*4ed0*/  NOP ;  /* 0x0000000000007918 */ /* 0x000fc00000000000 */
[----:B------:R-:W-:-:S00]  /*4ee0*/  NOP ;  /* 0x0000000000007918 */ /* 0x000fc00000000000 */
[----:B------:R-:W-:-:S00]  /*4ef0*/  NOP ;  /* 0x0000000000007918 */ /* 0x000fc00000000000 */
.L_x_185:


//--------------------- .text.uma_batch_f32       --------------------------
	.section	.text.uma_batch_f32,"ax",@progbits
	.align	128
        .global         uma_batch_f32
        .type           uma_batch_f32,@function
        .size           uma_batch_f32,(.L_x_188 - uma_batch_f32)
        .other          uma_batch_f32,@"STO_CUDA_ENTRY STV_DEFAULT"
uma_batch_f32:
.text.uma_batch_f32:
[----:B------:R-:W-:Y:S01]  /*0000*/  LDC R1, c[0x0][0x37c] ;  /* 0x0000df00ff017b82 */ /* 0x000fe20000000800 */
[----:B------:R-:W0:Y:S01]  /*0010*/  S2R R25, SR_CTAID.X ;  /* 0x0000000000197919 */ /* 0x000e220000002500 */
[----:B------:R-:W0:Y:S02]  /*0020*/  LDCU UR4, c[0x0][0x3bc] ;  /* 0x00007780ff0477ac */ /* 0x000e240008000800 */
[----:B0-----:R-:W-:-:S13]  /*0030*/  ISETP.GE.AND P0, PT, R25, UR4, PT ;  /* 0x0000000419007c0c */ /* 0x001fda000bf06270 */
[----:B------:R-:W-:Y:S05]  /*0040*/  @P0 EXIT ;  /* 0x000000000000094d */ /* 0x000fea0003800000 */
[----:B------:R-:W0:Y:S01]  /*0050*/  LDC.64 R2, c[0x0][0x3a0] ;  /* 0x0000e800ff027b82 */ /* 0x000e220000000a00 */
[----:B------:R-:W1:Y:S07]  /*0060*/  LDCU.64 UR8, c[0x0][0x358] ;  /* 0x00006b00ff0877ac */ /* 0x000e6e0008000a00 */
[----:B------:R-:W2:Y:S01]  /*0070*/  LDC.64 R4, c[0x0][0x3a8] ;  /* 0x0000ea00ff047b82 */ /* 0x000ea20000000a00 */
[----:B------:R-:W3:Y:S01]  /*0080*/  S2R R26, SR_TID.X ;  /* 0x00000000001a7919 */ /* 0x000ee20000002100 */
[----:B------:R-:W4:Y:S01]  /*0090*/  LDCU UR4, c[0x0][0x3b8] ;  /* 0x00007700ff0477ac */ /* 0x000f220008000800 */
[----:B0-----:R-:W-:-:S05]  /*00a0*/  IMAD.WIDE.U32 R2, R25, 0x4, R2 ;  /* 0x0000000419027825 */ /* 0x001fca00078e0002 */
[----:B-1----:R-:W4:Y:S01]  /*00b0*/  LDG.E.CONSTANT R33, desc[UR8][R2.64] ;  /* 0x0000000802217981 */ /* 0x002f22000c1e9900 */
[----:B--2---:R-:W-:-:S05]  /*00c0*/  IMAD.WIDE.U32 R4, R25, 0x4, R4 ;  /* 0x0000000419047825 */ /* 0x004fca00078e0004 */
[----:B------:R-:W4:Y:S01]  /*00d0*/  LDG.E.CONSTANT R30, desc[UR8][R4.64] ;  /* 0x00000008041e7981 */ /* 0x000f22000c1e9900 */
[----:B------:R-:W3:Y:S02]  /*00e0*/  LDC R31, c[0x0][0x360] ;  /* 0x0000d800ff1f7b82 */ /* 0x000ee40000000800 */
[----:B---3--:R-:W-:-:S13]  /*00f0*/  ISETP.GE.U32.AND P0, PT, R26, R31, PT ;  /* 0x0000001f1a00720c */ /* 0x008fda0003f06070 */
[----:B------:R-:W-:Y:S02]  /*0100*/  VOTE.ANY R29, PT, !P0 ;  /* 0x00000000001d7806 */ /* 0x000fe400040e0100 */
[----:B----4-:R-:W-:-:S04]  /*0110*/  VIMNMX3 R0, R30, UR4, R33, PT ;  /* 0x000000041e007c0f */ /* 0x010fc8000b800121 */
[----:B------:R-:W-:-:S13]  /*0120*/  ISETP.GE.AND P1, PT, R0, 0x1, PT ;  /* 0x000000010000780c */ /* 0x000fda0003f26270 */
[----:B------:R-:W-:Y:S05]  /*0130*/  @!P1 EXIT ;  /* 0x000000000000994d */ /* 0x000fea0003800000 */
[----:B------:R-:W0:Y:S08]  /*0140*/  LDC.64 R2, c[0x0][0x398] ;  /* 0x0000e600ff027b82 */ /* 0x000e300000000a00 */
[----:B------:R-:W1:Y:S01]  /*0150*/  LDC.64 R4, c[0x0][0x3b0] ;  /* 0x0000ec00ff047b82 */ /* 0x000e620000000a00 */
[----:B0-----:R-:W-:-:S05]  /*0160*/  IMAD.WIDE.U32 R2, R25, 0x4, R2 ;  /* 0x0000000419027825 */ /* 0x001fca00078e0002 */
[----:B------:R0:W5:Y:S01]  /*0170*/  LDG.E.CONSTANT R28, desc[UR8][R2.64] ;  /* 0x00000008021c7981 */ /* 0x000162000c1e9900 */
[----:B-1----:R-:W-:-:S05]  /*0180*/  IMAD.WIDE.U32 R4, R25, 0x4, R4 ;  /* 0x0000000419047825 */ /* 0x002fca00078e0004 */
[----:B------:R0:W5:Y:S01]  /*0190*/  LDG.E.CONSTANT R27, desc[UR8][R4.64] ;  /* 0x00000008041b7981 */ /* 0x000162000c1e9900 */
[----:B------:R-:W-:Y:S01]  /*01a0*/  ISETP.GE.U32.AND P0, PT, R26, UR4, PT ;  /* 0x000000041a007c0c */ /* 0x000fe2000bf06070 */
[----:B------:R-:W-:Y:S01]  /*01b0*/  BSSY.RECONVERGENT B0, `(.L_x_89) ;  /* 0x000004d000007945 */ /* 0x000fe20003800200 */
[----:B------:R-:W-:-:S11]  /*01c0*/  IMAD R25, R25, UR4, RZ ;  /* 0x0000000419197c24 */ /* 0x000fd6000f8e02ff */
[----:B0-----:R-:W-:Y:S05]  /*01d0*/  @P0 BRA `(.L_x_90) ;  /* 0x0000000400280947 */ /* 0x001fea0003800000 */
[----:B------:R-:W0:Y:S01]  /*01e0*/  I2F.U32.RP R4, R31 ;  /* 0x0000001f00047306 */ /* 0x000e220000209000 */
[----:B------:R-:W-:Y:S01]  /*01f0*/  IADD3 R0, PT, PT, R26, R31, RZ ;  /* 0x0000001f1a007210 */ /* 0x000fe20007ffe0ff */
[----:B------:R-:W-:Y:S01]  /*0200*/  BSSY.RECONVERGENT B1, `(.L_x_91) ;  /* 0x000002e000017945 */ /* 0x000fe20003800200 */
[----:B------:R-:W-:Y:S02]  /*0210*/  ISETP.NE.U32.AND P2, PT, R31, RZ, PT ;  /* 0x000000ff1f00720c */ /* 0x000fe40003f45070 */
[C---:B------:R-:W-:Y:S02]  /*0220*/  ISETP.GE.U32.AND P0, PT, R0.reuse, UR4, PT ;  /* 0x0000000400007c0c */ /* 0x040fe4000bf06070 */
[----:B------:R-:W-:Y:S01]  /*0230*/  VIMNMX.U32 R5, PT, PT, R0, UR4, !PT ;  /* 0x0000000400057c48 */ /* 0x000fe2000ffe0000 */
[----:B0-----:R-:W0:Y:S02]  /*0240*/  MUFU.RCP R4, R4 ;  /* 0x0000000400047308 */ /* 0x001e240000001000 */
[----:B0-----:R-:W-:-:S06]  /*0250*/  VIADD R2, R4, 0xffffffe ;  /* 0x0ffffffe04027836 */ /* 0x001fcc0000000000 */
[----:B------:R0:W1:Y:S02]  /*0260*/  F2I.FTZ.U32.TRUNC.NTZ R3, R2 ;  /* 0x0000000200037305 */ /* 0x000064000021f000 */
[----:B0-----:R-:W-:Y:S02]  /*0270*/  IMAD.MOV.U32 R2, RZ, RZ, RZ ;  /* 0x000000ffff027224 */ /* 0x001fe400078e00ff */
[----:B-1----:R-:W-:-:S04]  /*0280*/  IMAD.MOV R6, RZ, RZ, -R3 ;  /* 0x000000ffff067224 */ /* 0x002fc800078e0a03 */
[----:B------:R-:W-:Y:S01]  /*0290*/  IMAD R7, R6, R31, RZ ;  /* 0x0000001f06077224 */ /* 0x000fe200078e02ff */
[----:B------:R-:W-:-:S03]  /*02a0*/  SEL R6, RZ, 0x1, P0 ;  /* 0x00000001ff067807 */ /* 0x000fc60000000000 */
[----:B------:R-:W-:Y:S01]  /*02b0*/  IMAD.HI.U32 R3, R3, R7, R2 ;  /* 0x0000000703037227 */ /* 0x000fe200078e0002 */
[----:B------:R-:W-:Y:S02]  /*02c0*/  IADD3 R0, PT, PT, R5, -R0, -R6 ;  /* 0x8000000005007210 */ /* 0x000fe40007ffe806 */
[----:B------:R-:W0:Y:S03]  /*02d0*/  LDC.64 R4, c[0x0][0x3d0] ;  /* 0x0000f400ff047b82 */ /* 0x000e260000000a00 */
[----:B------:R-:W-:-:S05]  /*02e0*/  IMAD.HI.U32 R7, R3, R0, RZ ;  /* 0x0000000003077227 */ /* 0x000fca00078e00ff */
[----:B------:R-:W-:-:S05]  /*02f0*/  IADD3 R2, PT, PT, -R7, RZ, RZ ;  /* 0x000000ff07027210 */ /* 0x000fca0007ffe1ff */
[----:B------:R-:W-:Y:S02]  /*0300*/  IMAD R0, R31, R2, R0 ;  /* 0x000000021f007224 */ /* 0x000fe400078e0200 */
[----:B------:R-:W1:Y:S03]  /*0310*/  LDC.64 R2, c[0x0][0x3c8] ;  /* 0x0000f200ff027b82 */ /* 0x000e660000000a00 */
[----:B------:R-:W-:-:S13]  /*0320*/  ISETP.GE.U32.AND P0, PT, R0, R31, PT ;  /* 0x0000001f0000720c */ /* 0x000fda0003f06070 */
[----:B------:R-:W-:Y:S01]  /*0330*/  @P0 IMAD.IADD R0, R0, 0x1, -R31 ;  /* 0x0000000100000824 */ /* 0x000fe200078e0a1f */
[----:B------:R-:W-:-:S04]  /*0340*/  @P0 IADD3 R7, PT, PT, R7, 0x1, RZ ;  /* 0x0000000107070810 */ /* 0x000fc80007ffe0ff */
[----:B------:R-:W-:-:S13]  /*0350*/  ISETP.GE.U32.AND P1, PT, R0, R31, PT ;  /* 0x0000001f0000720c */ /* 0x000fda0003f26070 */
[----:B------:R-:W-:Y:S01]  /*0360*/  @P1 VIADD R7, R7, 0x1 ;  /* 0x0000000107071836 */ /* 0x000fe20000000000 */
[----:B------:R-:W-:-:S04]  /*0370*/  @!P2 LOP3.LUT R7, RZ, R31, RZ, 0x33, !PT ;  /* 0x0000001fff07a212 */ /* 0x000fc800078e33ff */
[----:B------:R-:W-:-:S04]  /*0380*/  IADD3 R6, PT, PT, R6, R7, RZ ;  /* 0x0000000706067210 */ /* 0x000fc80007ffe0ff */
[C---:B------:R-:W-:Y:S02]  /*0390*/  LOP3.LUT R0, R6.reuse, 0x3, RZ, 0xc0, !PT ;  /* 0x0000000306007812 */ /* 0x040fe400078ec0ff */
[----:B------:R-:W-:Y:S02]  /*03a0*/  ISETP.GE.U32.AND P1, PT, R6, 0x3, PT ;  /* 0x000000030600780c */ /* 0x000fe40003f26070 */
[----:B------:R-:W-:Y:S01]  /*03b0*/  ISETP.NE.AND P0, PT, R0, 0x3, PT ;  /* 0x000000030000780c */ /* 0x000fe20003f05270 */
[----:B------:R-:W-:-:S12]  /*03c0*/  IMAD.MOV.U32 R0, RZ, RZ, R26 ;  /* 0x000000ffff007224 */ /* 0x000fd800078e001a */
[----:B01----:R-:W-:Y:S05]  /*03d0*/  @!P0 BRA `(.L_x_92) ;  /* 0x0000000000408947 */ /* 0x003fea0003800000 */
[----:B------:R-:W0:Y:S01]  /*03e0*/  LDC.64 R10, c[0x0][0x3c8] ;  /* 0x0000f200ff0a7b82 */ /* 0x000e220000000a00 */
[----:B------:R-:W-:Y:S01]  /*03f0*/  IADD3 R6, PT, PT, R6, 0x1, RZ ;  /* 0x0000000106067810 */ /* 0x000fe20007ffe0ff */
[----:B------:R-:W-:Y:S01]  /*0400*/  IMAD.MOV.U32 R14, RZ, RZ, RZ ;  /* 0x000000ffff0e7224 */ /* 0x000fe200078e00ff */
[----:B------:R-:W-:Y:S01]  /*0410*/  MOV R0, R26 ;  /* 0x0000001a00007202 */ /* 0x000fe20000000f00 */
[----:B------:R-:W-:Y:S01]  /*0420*/  IMAD.MOV.U32 R15, RZ, RZ, 0x7fc00000 ;  /* 0x7fc00000ff0f7424 */ /* 0x000fe200078e00ff */
[----:B------:R-:W-:-:S03]  /*0430*/  LOP3.LUT R17, R6, 0x3, RZ, 0xc0, !PT ;  /* 0x0000000306117812 */ /* 0x000fc600078ec0ff */
[----:B------:R-:W1:Y:S04]  /*0440*/  LDC.64 R12, c[0x0][0x3d0] ;  /* 0x0000f400ff0c7b82 */ /* 0x000e680000000a00 */
.L_x_93:
[-C--:B--2---:R-:W-:Y:S01]  /*0450*/  IADD3 R9, PT, PT, R25, R0.reuse, RZ ;  /* 0x0000000019097210 */ /* 0x084fe20007ffe0ff */
[----:B------:R-:W-:Y:S01]  /*0460*/  VIADD R14, R14, 0x1 ;  /* 0x000000010e0e7836 */ /* 0x000fe20000000000 */
[----:B------:R-:W-:-:S03]  /*0470*/  IADD3 R0, PT, PT, R31, R0, RZ ;  /* 0x000000001f007210 */ /* 0x000fc60007ffe0ff */
[----:B0-----:R-:W-:Y:S01]  /*0480*/  IMAD.WIDE.U32 R6, R9, 0x4, R10 ;  /* 0x0000000409067825 */ /* 0x001fe200078e000a */
[----:B------:R-:W-:-:S03]  /*0490*/  ISETP.NE.AND P0, PT, R14, R17, PT ;  /* 0x000000110e00720c */ /* 0x000fc60003f05270 */
[----:B-1----:R-:W-:Y:S01]  /*04a0*/  IMAD.WIDE.U32 R8, R9, 0x4, R12 ;  /* 0x0000000409087825 */ /* 0x002fe200078e000c */
[----:B------:R2:W-:Y:S04]  /*04b0*/  STG.E desc[UR8][R6.64], R15 ;  /* 0x0000000f06007986 */ /* 0x0005e8000c101908 */
[----:B------:R2:W-:Y:S05]  /*04c0*/  STG.E desc[UR8][R8.64], R15 ;  /* 0x0000000f08007986 */ /* 0x0005ea000c101908 */
[----:B------:R-:W-:Y:S05]  /*04d0*/  @P0 BRA `(.L_x_93) ;  /* 0xfffffffc00dc0947 */ /* 0x000fea000383ffff */
.L_x_92:
[----:B------:R-:W-:Y:S05]  /*04e0*/  BSYNC.RECONVERGENT B1 ;  /* 0x0000000000017941 */ /* 0x000fea0003800200 */
.L_x_91:
[----:B------:R-:W-:Y:S05]  /*04f0*/  @!P1 BRA `(.L_x_90) ;  /* 0x0000000000609947 */ /* 0x000fea0003800000 */
.L_x_94:
[----:B0-----:R-:W-:Y:S01]  /*0500*/  IMAD.IADD R21, R25, 0x1, R0 ;  /* 0x0000000119157824 */ /* 0x001fe200078e0200 */
[----:B------:R-:W-:Y:S02]  /*0510*/  MOV R23, 0x7fc00000 ;  /* 0x7fc0000000177802 */ /* 0x000fe40000000f00 */
[----:B------:R-:W-:Y:S01]  /*0520*/  LEA R0, R31, R0, 0x2 ;  /* 0x000000001f007211 */ /* 0x000fe200078e10ff */
[C---:B--2---:R-:W-:Y:S02]  /*0530*/  IMAD.IADD R9, R21.reuse, 0x1, R31 ;  /* 0x0000000115097824 */ /* 0x044fe400078e021f */
[----:B------:R-:W-:Y:S01]  /*0540*/  IMAD.WIDE.U32 R18, R21, 0x4, R2 ;  /* 0x0000000415127825 */ /* 0x000fe200078e0002 */
[----:B------:R-:W-:Y:S02]  /*0550*/  ISETP.GE.AND P0, PT, R0, UR4, PT ;  /* 0x0000000400007c0c */ /* 0x000fe4000bf06270 */
[----:B------:R-:W-:Y:S01]  /*0560*/  IADD3 R13, PT, PT, R9, R31, RZ ;  /* 0x0000001f090d7210 */ /* 0x000fe20007ffe0ff */
[----:B------:R-:W-:Y:S01]  /*0570*/  IMAD.WIDE.U32 R20, R21, 0x4, R4 ;  /* 0x0000000415147825 */ /* 0x000fe200078e0004 */
[----:B------:R0:W-:Y:S03]  /*0580*/  STG.E desc[UR8][R18.64], R23 ;  /* 0x0000001712007986 */ /* 0x0001e6000c101908 */
[----:B------:R-:W-:Y:S01]  /*0590*/  IMAD.WIDE.U32 R6, R9, 0x4, R2 ;  /* 0x0000000409067825 */ /* 0x000fe200078e0002 */
[----:B------:R0:W-:Y:S03]  /*05a0*/  STG.E desc[UR8][R20.64], R23 ;  /* 0x0000001714007986 */ /* 0x0001e6000c101908 */
[----:B------:R-:W-:Y:S01]  /*05b0*/  IMAD.IADD R17, R13, 0x1, R31 ;  /* 0x000000010d117824 */ /* 0x000fe200078e021f */
[----:B------:R0:W-:Y:S01]  /*05c0*/  STG.E desc[UR8][R6.64], R23 ;  /* 0x0000001706007986 */ /* 0x0001e2000c101908 */
[----:B------:R-:W-:-:S04]  /*05d0*/  IMAD.WIDE.U32 R8, R9, 0x4, R4 ;  /* 0x0000000409087825 */ /* 0x000fc800078e0004 */
[C---:B------:R-:W-:Y:S01]  /*05e0*/  IMAD.WIDE.U32 R10, R13.reuse, 0x4, R2 ;  /* 0x000000040d0a7825 */ /* 0x040fe200078e0002 */
[----:B------:R0:W-:Y:S03]  /*05f0*/  STG.E desc[UR8][R8.64], R23 ;  /* 0x0000001708007986 */ /* 0x0001e6000c101908 */
[----:B------:R-:W-:Y:S01]  /*0600*/  IMAD.WIDE.U32 R12, R13, 0x4, R4 ;  /* 0x000000040d0c7825 */ /* 0x000fe200078e0004 */
[----:B------:R0:W-:Y:S03]  /*0610*/  STG.E desc[UR8][R10.64], R23 ;  /* 0x000000170a007986 */ /* 0x0001e6000c101908 */
[C---:B------:R-:W-:Y:S01]  /*0620*/  IMAD.WIDE.U32 R14, R17.reuse, 0x4, R2 ;  /* 0x00000004110e7825 */ /* 0x040fe200078e0002 */
[----:B------:R0:W-:Y:S03]  /*0630*/  STG.E desc[UR8][R12.64], R23 ;  /* 0x000000170c007986 */ /* 0x0001e6000c101908 */
[----:B------:R-:W-:Y:S01]  /*0640*/  IMAD.WIDE.U32 R16, R17, 0x4, R4 ;  /* 0x0000000411107825 */ /* 0x000fe200078e0004 */
[----:B------:R0:W-:Y:S04]  /*0650*/  STG.E desc[UR8][R14.64], R23 ;  /* 0x000000170e007986 */ /* 0x0001e8000c101908 */
[----:B------:R0:W-:Y:S01]  /*0660*/  STG.E desc[UR8][R16.64], R23 ;  /* 0x0000001710007986 */ /* 0x0001e2000c101908 */
[----:B------:R-:W-:Y:S05]  /*0670*/  @!P0 BRA `(.L_x_94) ;  /* 0xfffffffc00a08947 */ /* 0x000fea000383ffff */
.L_x_90:
[----:B------:R-:W-:Y:S05]  /*0680*/  BSYNC.RECONVERGENT B0 ;  /* 0x0000000000007941 */ /* 0x000fea0003800200 */
.L_x_89:
[----:B------:R-:W1:Y:S02]  /*0690*/  LDC R3, c[0x0][0x3c0] ;  /* 0x0000f000ff037b82 */ /* 0x000e640000000800 */
[----:B-1----:R-:W-:-:S13]  /*06a0*/  ISETP.GE.AND P0, PT, R3, UR4, PT ;  /* 0x0000000403007c0c */ /* 0x002fda000bf06270 */
[----:B------:R-:W-:Y:S05]  /*06b0*/  @P0 EXIT ;  /* 0x000000000000094d */ /* 0x000fea0003800000 */
[----:B------:R-:W1:Y:S01]  /*06c0*/  LDC.64 R4, c[0x0][0x388] ;  /* 0x0000e200ff047b82 */ /* 0x000e620000000a00 */
[----:B------:R-:W3:Y:S01]  /*06d0*/  LDCU UR4, c[0x0][0x390] ;  /* 0x00007200ff0477ac */ /* 0x000ee20008000800 */
[----:B------:R-:W-:Y:S01]  /*06e0*/  IMAD.IADD R24, R30, 0x1, R3 ;  /* 0x000000011e187824 */ /* 0x000fe200078e0203 */
[----:B0-----:R-:W-:Y:S01]  /*06f0*/  I2FP.F32.U32 R21, R30 ;  /* 0x0000001e00157245 */ /* 0x001fe20000201000 */
[----:B------:R-:W-:Y:S01]  /*0700*/  HFMA2 R2, -RZ, RZ, 0, 0 ;  /* 0x00000000ff027431 */ /* 0x000fe200000001ff */
[----:B------:R-:W2:Y:S01]  /*0710*/  LDCU UR5, c[0x0][0x3c0] ;  /* 0x00007800ff0577ac */ /* 0x000ea20008000800 */
[----:B------:R-:W-:Y:S01]  /*0720*/  I2FP.F32.U32 R19, R33 ;  /* 0x0000002100137245 */ /* 0x000fe20000201000 */
[----:B------:R-:W-:Y:S01]  /*0730*/  IMAD.MOV.U32 R17, RZ, RZ, RZ ;  /* 0x000000ffff117224 */ /* 0x000fe200078e00ff */
[----:B------:R-:W-:Y:S01]  /*0740*/  IADD3 R20, PT, PT, R26, 0x1, RZ ;  /* 0x000000011a147810 */ /* 0x000fe20007ffe0ff */
[----:B------:R-:W-:Y:S01]  /*0750*/  IMAD.MOV.U32 R0, RZ, RZ, RZ ;  /* 0x000000ffff007224 */ /* 0x000fe200078e00ff */
[----:B------:R-:W-:Y:S01]  /*0760*/  IADD3 R18, PT, PT, R24, -0x1, RZ ;  /* 0xffffffff18127810 */ /* 0x000fe20007ffe0ff */
[----:B------:R-:W-:Y:S01]  /*0770*/  IMAD.MOV.U32 R16, RZ, RZ, R21 ;  /* 0x000000ffff107224 */ /* 0x000fe200078e0015 */
[----:B---3--:R-:W-:-:S02]  /*0780*/  ISETP.NE.AND P1, PT, RZ, UR4, PT ;  /* 0x00000004ff007c0c */ /* 0x008fc4000bf25270 */
[----:B--2---:R-:W-:Y:S02]  /*0790*/  MOV R15, UR5 ;  /* 0x00000005000f7c02 */ /* 0x004fe40008000f00 */
[----:B-1----:R-:W-:-:S04]  /*07a0*/  ISETP.EQ.U32.AND P0, PT, R4, RZ, PT ;  /* 0x000000ff0400720c */ /* 0x002fc80003f02070 */
[----:B------:R-:W-:Y:S01]  /*07b0*/  ISETP.EQ.OR.EX P1, PT, R5, RZ, !P1, P0 ;  /* 0x000000ff0500720c */ /* 0x000fe20004f22700 */
[----:B------:R-:W-:-:S12]  /*07c0*/  NOP ;  /* 0x0000000000007918 */ /* 0x000fd80000000000 */
.L_x_146:
[----:B------:R-:W-:Y:S01]  /*07d0*/  ISETP.NE.AND P0, PT, R26, RZ, PT ;  /* 0x000000ff1a00720c */ /* 0x000fe20003f05270 */
[----:B------:R-:W-:Y:S01]  /*07e0*/  BSSY.RECONVERGENT B2, `(.L_x_95) ;  /* 0x0000075000027945 */ /* 0x000fe20003800200 */
[----:B------:R-:W-:Y:S01]  /*07f0*/  IMAD.MOV.U32 R8, RZ, RZ, RZ ;  /* 0x000000ffff087224 */ /* 0x000fe200078e00ff */
[----:B------:R-:W-:Y:S01]  /*0800*/  MOV R14, RZ ;  /* 0x000000ff000e7202 */ /* 0x000fe20000000f00 */
[----:B0-----:R-:W-:Y:S01]  /*0810*/  IMAD.MOV.U32 R4, RZ, RZ, RZ ;  /* 0x000000ffff047224 */ /* 0x001fe200078e00ff */
[----:B------:R-:W-:-:S08]  /*0820*/  MOV R7, RZ ;  /* 0x000000ff00077202 */ /* 0x000fd00000000f00 */
[----:B--2---:R-:W-:Y:S05]  /*0830*/  @P0 BRA `(.L_x_96) ;  /* 0x0000000400bc0947 */ /* 0x004fea0003800000 */
[----:B------:R-:W0:Y:S01]  /*0840*/  LDC.64 R8, c[0x0][0x380] ;  /* 0x0000e000ff087b82 */ /* 0x000e220000000a00 */
[----:B------:R-:W-:-:S13]  /*0850*/  ISETP.GE.AND P3, PT, R15, R24, PT ;  /* 0x000000180f00720c */ /* 0x000fda0003f66270 */
[C---:B------:R-:W-:Y:S02]  /*0860*/  @P3 IMAD.IADD R3, R15.reuse, 0x1, -R30 ;  /* 0x000000010f033824 */ /* 0x040fe400078e0a1e */
[----:B0-----:R-:W-:-:S05]  /*0870*/  IMAD.WIDE R4, R15, 0x4, R8 ;  /* 0x000000040f047825 */ /* 0x001fca00078e0208 */
[----:B------:R-:W2:Y:S01]  /*0880*/  LDG.E.CONSTANT R7, desc[UR8][R4.64] ;  /* 0x0000000804077981 */ /* 0x000ea2000c1e9900 */
[----:B------:R-:W-:-:S06]  /*0890*/  @P3 IMAD.WIDE R8, R3, 0x4, R8 ;  /* 0x0000000403083825 */ /* 0x000fcc00078e0208 */
[----:B------:R0:W3:Y:S01]  /*08a0*/  @P3 LDG.E.CONSTANT R9, desc[UR8][R8.64] ;  /* 0x0000000808093981 */ /* 0x0000e2000c1e9900 */
[----:B------:R-:W-:Y:S01]  /*08b0*/  IADD3 R3, PT, PT, R17, 0x1, RZ ;  /* 0x0000000111037810 */ /* 0x000fe20007ffe0ff */
[----:B------:R-:W-:Y:S01]  /*08c0*/  BSSY.RECONVERGENT B3, `(.L_x_97) ;  /* 0x0000063000037945 */ /* 0x000fe20003800200 */
[----:B------:R-:W-:Y:S02]  /*08d0*/  IMAD.MOV.U32 R14, RZ, RZ, RZ ;  /* 0x000000ffff0e7224 */ /* 0x000fe400078e00ff */
[----:B0-----:R-:W-:Y:S01]  /*08e0*/  HFMA2 R8, -RZ, RZ, 0, 0 ;  /* 0x00000000ff087431 */ /* 0x001fe200000001ff */
[----:B--2---:R-:W-:Y:S02]  /*08f0*/  FSETP.NAN.AND P4, PT, |R7|, |R7|, PT ;  /* 0x400000070700720b */ /* 0x004fe40003f88200 */
[CC--:B---3--:R-:W-:Y:S02]  /*0900*/  FSETP.NAN.AND P0, PT, |R9|.reuse, |R9|.reuse, P3 ;  /* 0x400000090900720b */ /* 0x0c8fe40001f08200 */
[----:B------:R-:W-:-:S09]  /*0910*/  FSETP.NAN.OR P2, PT, |R9|, |R9|, !P3 ;  /* 0x400000090900720b */ /* 0x000fd20005f48600 */
[----:B------:R-:W-:Y:S02]  /*0920*/  @P4 IMAD.MOV R3, RZ, RZ, R17 ;  /* 0x000000ffff034224 */ /* 0x000fe400078e0211 */
[----:B------:R-:W-:Y:S01]  /*0930*/  @!P4 FFMA R0, R7, R7, R0 ;  /* 0x000000070700c223 */ /* 0x000fe20000000000 */
[----:B------:R-:W-:Y:S02]  /*0940*/  @!P4 FADD R2, R2, R7 ;  /* 0x000000070202c221 */ /* 0x000fe40000000000 */
[----:B------:R-:W-:Y:S01]  /*0950*/  MOV R17, R3 ;  /* 0x0000000300117202 */ /* 0x000fe20000000f00 */
[----:B------:R-:W-:-:S04]  /*0960*/  @!P2 FFMA R0, -R9, R9, R0 ;  /* 0x000000090900a223 */ /* 0x000fc80000000100 */
[C---:B------:R-:W-:Y:S01]  /*0970*/  @P3 VIADD R3, R17.reuse, 0xffffffff ;  /* 0xffffffff11033836 */ /* 0x040fe20000000000 */
[----:B------:R-:W-:Y:S01]  /*0980*/  @P0 IADD3 R3, PT, PT, R17, RZ, RZ ;  /* 0x000000ff11030210 */ /* 0x000fe20007ffe0ff */
[----:B------:R-:W-:-:S04]  /*0990*/  @!P2 FADD R2, R2, -R9 ;  /* 0x800000090202a221 */ /* 0x000fc80000000000 */
[----:B------:R-:W-:-:S05]  /*09a0*/  @P3 IMAD.MOV.U32 R17, RZ, RZ, R3 ;  /* 0x000000ffff113224 */ /* 0x000fca00078e0003 */
        /* <DEDUP_REMOVED lines=16> */
[----:B-----5:R-:W-:Y:S05]  /*0ab0*/  CALL.REL.NOINC `($__internal_5_$__cuda_sm3x_div_rn_noftz_f32_slowpath) ;  /* 0x0000004400647944 */ /* 0x020fea0003c00000 */
[----:B------:R-:W-:-:S07]  /*0ac0*/  MOV R9, R3 ;  /* 0x0000000300097202 */ /* 0x000fce0000000f00 */
.L_x_100:
[----:B------:R-:W-:Y:S05]  /*0ad0*/  BSYNC.RECONVERGENT B4 ;  /* 0x0000000000047941 */ /* 0x000fea0003800200 */
.L_x_99:
        /* <DEDUP_REMOVED lines=12> */
[----:B-----5:R-:W-:Y:S05]  /*0ba0*/  CALL.REL.NOINC `($__internal_5_$__cuda_sm3x_div_rn_noftz_f32_slowpath) ;  /* 0x0000004400287944 */ /* 0x020fea0003c00000 */
.L_x_102:
[----:B------:R-:W-:Y:S05]  /*0bb0*/  BSYNC.RECONVERGENT B4 ;  /* 0x0000000000047941 */ /* 0x000fea0003800200 */
.L_x_101:
[----:B------:R-:W-:Y:S01]  /*0bc0*/  FFMA R3, -R9, R9, R3 ;  /* 0x0000000909037223 */ /* 0x000fe20000000103 */
[----:B------:R-:W-:Y:S04]  /*0bd0*/  BSSY.RECONVERGENT B0, `(.L_x_103) ;  /* 0x000000e000007945 */ /* 0x000fe80003800200 */
[----:B------:R-:W-:-:S04]  /*0be0*/  FMNMX R3, RZ, R3, !PT ;  /* 0x00000003ff037209 */ /* 0x000fc80007800000 */
[----:B------:R0:W1:Y:S01]  /*0bf0*/  MUFU.RSQ R6, R3 ;  /* 0x0000000300067308 */ /* 0x0000620000001400 */
[----:B------:R-:W-:-:S05]  /*0c00*/  VIADD R4, R3, 0xf3000000 ;  /* 0xf300000003047836 */ /* 0x000fca0000000000 */
[----:B------:R-:W-:-:S13]  /*0c10*/  ISETP.GT.U32.AND P0, PT, R4, 0x727fffff, PT ;  /* 0x727fffff0400780c */ /* 0x000fda0003f04070 */
[----:B01----:R-:W-:Y:S05]  /*0c20*/  @!P0 BRA `(.L_x_104) ;  /* 0x0000000000108947 */ /* 0x003fea0003800000 */
[----:B------:R-:W-:-:S07]  /*0c30*/  MOV R13, 0xc50 ;  /* 0x00000c50000d7802 */ /* 0x000fce0000000f00 */
[----:B-----5:R-:W-:Y:S05]  /*0c40*/  CALL.REL.NOINC `($__internal_4_$__cuda_sm20_sqrt_rn_f32_slowpath) ;  /* 0x0000004000a47944 */ /* 0x020fea0003c00000 */
[----:B------:R-:W-:Y:S01]  /*0c50*/  MOV R4, R3 ;  /* 0x0000000300047202 */ /* 0x000fe20000000f00 */
[----:B------:R-:W-:Y:S06]  /*0c60*/  BRA `(.L_x_105) ;  /* 0x0000000000107947 */ /* 0x000fec0003800000 */
.L_x_104:
[----:B------:R-:W-:Y:S01]  /*0c70*/  FMUL.FTZ R4, R3, R6 ;  /* 0x0000000603047220 */ /* 0x000fe20000410000 */
[----:B------:R-:W-:-:S03]  /*0c80*/  FMUL.FTZ R5, R6, 0.5 ;  /* 0x3f00000006057820 */ /* 0x000fc60000410000 */
[----:B------:R-:W-:-:S04]  /*0c90*/  FFMA R3, -R4, R4, R3 ;  /* 0x0000000404037223 */ /* 0x000fc80000000103 */
[----:B------:R-:W-:-:S07]  /*0ca0*/  FFMA R4, R3, R5, R4 ;  /* 0x0000000503047223 */ /* 0x000fce0000000004 */
.L_x_105:
[----:B------:R-:W-:Y:S05]  /*0cb0*/  BSYNC.RECONVERGENT B0 ;  /* 0x0000000000007941 */ /* 0x000fea0003800200 */
.L_x_103:
[----:B------:R-:W-:-:S04]  /*0cc0*/  FSETP.NE.AND P0, PT, |R9|, +INF , PT ;  /* 0x7f8000000900780b */ /* 0x000fc80003f05200 */
[----:B------:R-:W-:-:S13]  /*0cd0*/  FSETP.EQU.OR P0, PT, |R4|, +INF , !P0 ;  /* 0x7f8000000400780b */ /* 0x000fda000470a600 */
[----:B------:R-:W-:Y:S05]  /*0ce0*/  @P0 BRA `(.L_x_98) ;  /* 0x0000000000800947 */ /* 0x000fea0003800000 */
[C-C-:B------:R-:W-:Y:S01]  /*0cf0*/  FFMA R8, R4.reuse, 0.25, R9.reuse ;  /* 0x3e80000004087823 */ /* 0x140fe20000000009 */
[----:B------:R-:W-:-:S04]  /*0d00*/  FFMA R6, R4, -0.25, R9 ;  /* 0xbe80000004067823 */ /* 0x000fc80000000009 */
[----:B------:R-:W-:Y:S01]  /*0d10*/  FSETP.GTU.AND P0, PT, R7, R8, PT ;  /* 0x000000080700720b */ /* 0x000fe20003f0c000 */
[C-C-:B------:R-:W-:Y:S01]  /*0d20*/  FFMA R8, R4.reuse, -1.75, R9.reuse ;  /* 0xbfe0000004087823 */ /* 0x140fe20000000009 */
[----:B------:R-:W-:Y:S01]  /*0d30*/  FFMA R4, R4, 1.75, R9 ;  /* 0x3fe0000004047823 */ /* 0x000fe20000000009 */
[----:B------:R-:W-:Y:S02]  /*0d40*/  IADD3 R9, PT, PT, R15, 0x1, RZ ;  /* 0x000000010f097810 */ /* 0x000fe40007ffe0ff */
[----:B------:R-:W-:-:S04]  /*0d50*/  FSETP.LTU.OR P0, PT, R7, R6, P0 ;  /* 0x000000060700720b */ /* 0x000fc80000709400 */
[----:B------:R-:W-:-:S09]  /*0d60*/  FSETP.GEU.AND P3, PT, R7, R8, P0 ;  /* 0x000000080700720b */ /* 0x000fd2000076e000 */
[C---:B------:R-:W-:Y:S01]  /*0d70*/  @P0 FADD R3, R16.reuse, -1 ;  /* 0xbf80000010030421 */ /* 0x040fe20000000000 */
[----:B------:R-:W-:Y:S01]  /*0d80*/  @P0 FSETP.GT.AND P2, PT, R7, R4, PT ;  /* 0x000000040700020b */ /* 0x000fe20003f44000 */
[----:B------:R-:W-:-:S03]  /*0d90*/  @!P0 FADD R4, R16, 1 ;  /* 0x3f80000010048421 */ /* 0x000fc60000000000 */
[----:B------:R-:W-:-:S05]  /*0da0*/  @P3 FSEL R3, R3, R16, P2 ;  /* 0x0000001003033208 */ /* 0x000fca0001000000 */
[----:B------:R-:W-:-:S05]  /*0db0*/  @P0 IMAD.MOV.U32 R4, RZ, RZ, R3 ;  /* 0x000000ffff040224 */ /* 0x000fca00078e0003 */
[----:B------:R-:W-:-:S04]  /*0dc0*/  FMNMX R4, R19, R4, !PT ;  /* 0x0000000413047209 */ /* 0x000fc80007800000 */
[----:B------:R-:W-:-:S05]  /*0dd0*/  FMNMX R16, R21, R4, PT ;  /* 0x0000000415107209 */ /* 0x000fca0003800000 */
[----:B------:R-:W-:-:S04]  /*0de0*/  FADD R3, R16, 0.5 ;  /* 0x3f00000010037421 */ /* 0x000fc80000000000 */
[----:B------:R-:W0:Y:S02]  /*0df0*/  F2I.FLOOR.NTZ R4, R3 ;  /* 0x0000000300047305 */ /* 0x000e240000207100 */
[----:B0-----:R-:W-:-:S04]  /*0e00*/  VIMNMX R5, PT, PT, R33, R4, !PT ;  /* 0x0000000421057248 */ /* 0x001fc80007fe0100 */
[----:B------:R-:W-:-:S04]  /*0e10*/  VIMNMX R5, PT, PT, R30, R5, PT ;  /* 0x000000051e057248 */ /* 0x000fc80003fe0100 */
[----:B------:R-:W-:-:S04]  /*0e20*/  VIMNMX R14, PT, PT, R5, 0x1, !PT ;  /* 0x00000001050e7848 */ /* 0x000fc80007fe0100 */
[CC--:B------:R-:W-:Y:S02]  /*0e30*/  ISETP.LT.OR P2, PT, R9.reuse, R14.reuse, P1 ;  /* 0x0000000e0900720c */ /* 0x0c0fe40000f41670 */
[----:B------:R-:W-:-:S04]  /*0e40*/  ISETP.GE.AND P0, PT, R9, R14, PT ;  /* 0x0000000e0900720c */ /* 0x000fc80003f06270 */
[----:B------:R-:W-:-:S07]  /*0e50*/  SEL R8, RZ, 0x1, !P0 ;  /* 0x00000001ff087807 */ /* 0x000fce0004000000 */
[----:B------:R-:W-:Y:S05]  /*0e60*/  @P2 BRA `(.L_x_98) ;  /* 0x0000000000202947 */ /* 0x000fea0003800000 */
[----:B------:R-:W0:Y:S02]  /*0e70*/  LDC.64 R4, c[0x0][0x388] ;  /* 0x0000e200ff047b82 */ /* 0x000e240000000a00 */
[----:B0-----:R-:W-:-:S06]  /*0e80*/  IMAD.WIDE R4, R15, 0x4, R4 ;  /* 0x000000040f047825 */ /* 0x001fcc00078e0204 */
[----:B------:R-:W2:Y:S01]  /*0e90*/  LDG.E.CONSTANT R4, desc[UR8][R4.64] ;  /* 0x0000000804047981 */ /* 0x000ea2000c1e9900 */
[----:B------:R-:W-:Y:S01]  /*0ea0*/  IMAD.MOV.U32 R8, RZ, RZ, 0x1 ;  /* 0x00000001ff087424 */ /* 0x000fe200078e00ff */
[C---:B--2---:R-:W-:Y:S02]  /*0eb0*/  FSETP.NEU.AND P2, PT, R4.reuse, RZ, PT ;  /* 0x000000ff0400720b */ /* 0x044fe40003f4d000 */
[----:B------:R-:W-:Y:S02]  /*0ec0*/  FSETP.NAN.AND P0, PT, |R4|, |R4|, PT ;  /* 0x400000040400720b */ /* 0x000fe40003f08200 */
[----:B------:R-:W-:-:S04]  /*0ed0*/  SEL R8, R8, 0x2, !P2 ;  /* 0x0000000208087807 */ /* 0x000fc80005000000 */
[----:B------:R-:W-:-:S07]  /*0ee0*/  SEL R8, R8, 0x1, !P0 ;  /* 0x0000000108087807 */ /* 0x000fce0004000000 */
.L_x_98:
[----:B------:R-:W-:Y:S05]  /*0ef0*/  BSYNC.RECONVERGENT B3 ;  /* 0x0000000000037941 */ /* 0x000fea0003800200 */
.L_x_97:
[----:B------:R-:W-:Y:S02]  /*0f00*/  ISETP.NE.AND P0, PT, R8, RZ, PT ;  /* 0x000000ff0800720c */ /* 0x000fe40003f05270 */
[----:B------:R-:W-:-:S04]  /*0f10*/  IADD3 R4, PT, PT, R15, 0x1, -R14 ;  /* 0x000000010f047810 */ /* 0x000fc80007ffe80e */
[----:B------:R-:W-:-:S07]  /*0f20*/  SEL R4, R4, RZ, P0 ;  /* 0x000000ff04047207 */ /* 0x000fce0000000000 */
.L_x_96:
[----:B------:R-:W-:Y:S05]  /*0f30*/  BSYNC.RECONVERGENT B2 ;  /* 0x0000000000027941 */ /* 0x000fea0003800200 */
.L_x_95:
        /* <DEDUP_REMOVED lines=11> */
[----:B------:R-:W0:Y:S02]  /*0ff0*/  LDC R4, c[0x0][0x3c0] ;  /* 0x0000f000ff047b82 */ /* 0x000e240000000800 */
[----:B0-----:R-:W-:-:S04]  /*1000*/  IADD3 R3, PT, PT, R15, 0x1, -R4 ;  /* 0x000000010f037810 */ /* 0x001fc80007ffe804 */
[----:B------:R-:W-:-:S04]  /*1010*/  VIMNMX R38, PT, PT, R14, R3, PT ;  /* 0x000000030e267248 */ /* 0x000fc80003fe0100 */
[----:B------:R-:W-:-:S13]  /*1020*/  ISETP.GE.AND P0, PT, R38, 0x2, PT ;  /* 0x000000022600780c */ /* 0x000fda0003f06270 */
[----:B------:R-:W-:Y:S05]  /*1030*/  @!P0 BRA `(.L_x_107) ;  /* 0x0000000400988947 */ /* 0x000fea0003800000 */
[----:B------:R-:W-:Y:S01]  /*1040*/  VIADD R3, R38, 0xffffffff ;  /* 0xffffffff26037836 */ /* 0x000fe20000000000 */
[----:B------:R-:W-:Y:S01]  /*1050*/  BSSY.RECONVERGENT B0, `(.L_x_109) ;  /* 0x0000039000007945 */ /* 0x000fe20003800200 */
[----:B------:R-:W-:Y:S01]  /*1060*/  HFMA2 R44, -RZ, RZ, 0, 0 ;  /* 0x00000000ff2c7431 */ /* 0x000fe200000001ff */
[----:B------:R-:W-:Y:S01]  /*1070*/  PLOP3.LUT P0, PT, PT, PT, PT, 0x80, 0x8 ;  /* 0x000000000008781c */ /* 0x000fe20003f0f070 */
[----:B------:R-:W-:Y:S01]  /*1080*/  IMAD.MOV.U32 R42, RZ, RZ, RZ ;  /* 0x000000ffff2a7224 */ /* 0x000fe200078e00ff */
[----:B------:R-:W-:-:S13]  /*1090*/  ISETP.GE.AND P2, PT, R26, R3, PT ;  /* 0x000000031a00720c */ /* 0x000fda0003f46270 */
[----:B------:R-:W-:Y:S05]  /*10a0*/  @P2 BRA `(.L_x_110) ;  /* 0x0000000000cc2947 */ /* 0x000fea0003800000 */
[----:B------:R-:W0:Y:S01]  /*10b0*/  LDCU.128 UR4, c[0x0][0x380] ;  /* 0x00007000ff0477ac */ /* 0x000e220008000c00 */
[----:B------:R-:W1:Y:S01]  /*10c0*/  LDC.64 R4, c[0x0][0x380] ;  /* 0x0000e000ff047b82 */ /* 0x000e620000000a00 */
[C---:B------:R-:W-:Y:S01]  /*10d0*/  IADD3 R39, P0, PT, R15.reuse, R26, RZ ;  /* 0x0000001a0f277210 */ /* 0x040fe20007f1e0ff */
[C---:B------:R-:W-:Y:S01]  /*10e0*/  IMAD.WIDE.U32 R6, R38.reuse, 0x4, RZ ;  /* 0x0000000426067825 */ /* 0x040fe200078e00ff */
[----:B------:R-:W-:Y:S01]  /*10f0*/  BSSY.RECONVERGENT B1, `(.L_x_111) ;  /* 0x000002d000017945 */ /* 0x000fe20003800200 */
[----:B------:R-:W-:Y:S02]  /*1100*/  IADD3 R38, PT, PT, -R38, R20, R15 ;  /* 0x0000001426267210 */ /* 0x000fe40007ffe10f */
[----:B------:R-:W-:Y:S01]  /*1110*/  LEA.HI.X.SX32 R8, R15, RZ, 0x1, P0 ;  /* 0x000000ff0f087211 */ /* 0x000fe200000f0eff */
[----:B------:R-:W-:Y:S01]  /*1120*/  IMAD.MOV.U32 R37, RZ, RZ, 0x1 ;  /* 0x00000001ff257424 */ /* 0x000fe200078e00ff */
[C---:B------:R-:W-:Y:S01]  /*1130*/  SHF.L.U32 R35, R39.reuse, 0x2, RZ ;  /* 0x0000000227237819 */ /* 0x040fe200000006ff */
[----:B------:R-:W-:Y:S01]  /*1140*/  IMAD.MOV.U32 R44, RZ, RZ, RZ ;  /* 0x000000ffff2c7224 */ /* 0x000fe200078e00ff */
[----:B------:R-:W-:-:S02]  /*1150*/  SHF.L.U64.HI R39, R39, 0x2, R8 ;  /* 0x0000000227277819 */ /* 0x000fc40000010208 */
[----:B------:R-:W-:Y:S02]  /*1160*/  IADD3 R41, P2, PT, -R6, 0x8, RZ ;  /* 0x0000000806297810 */ /* 0x000fe40007f5e1ff */
[----:B------:R-:W-:Y:S02]  /*1170*/  MOV R42, RZ ;  /* 0x000000ff002a7202 */ /* 0x000fe40000000f00 */
[----:B------:R-:W-:Y:S01]  /*1180*/  MOV R36, R26 ;  /* 0x0000001a00247202 */ /* 0x000fe20000000f00 */
[----:B------:R-:W-:Y:S01]  /*1190*/  IMAD.X R23, RZ, RZ, ~R7, P2 ;  /* 0x000000ffff177224 */ /* 0x000fe200010e0e07 */
[C---:B0-----:R-:W-:Y:S02]  /*11a0*/  IADD3 R34, P0, PT, R35.reuse, UR4, RZ ;  /* 0x0000000423227c10 */ /* 0x041fe4000ff1e0ff */
[----:B------:R-:W-:Y:S02]  /*11b0*/  IADD3 R35, P3, PT, R35, UR6, RZ ;  /* 0x0000000623237c10 */ /* 0x000fe4000ff7e0ff */
[----:B------:R-:W-:-:S02]  /*11c0*/  IADD3.X R40, PT, PT, R39, UR5, RZ, P0, !PT ;  /* 0x0000000527287c10 */ /* 0x000fc400087fe4ff */
[----:B------:R-:W-:-:S09]  /*11d0*/  IADD3.X R39, PT, PT, R39, UR7, RZ, P3, !PT ;  /* 0x0000000727277c10 */ /* 0x000fd20009ffe4ff */
.L_x_114:
[C---:B------:R-:W-:Y:S01]  /*11e0*/  IADD3 R8, P0, PT, R41.reuse, R34, RZ ;  /* 0x0000002229087210 */ /* 0x040fe20007f1e0ff */
[----:B-1----:R-:W-:Y:S01]  /*11f0*/  IMAD.WIDE R10, R38, 0x4, R4 ;  /* 0x00000004260a7825 */ /* 0x002fe200078e0204 */
[----:B------:R-:W-:Y:S02]  /*1200*/  IADD3 R6, P2, PT, R41, R35, RZ ;  /* 0x0000002329067210 */ /* 0x000fe40007f5e0ff */
[----:B------:R-:W-:-:S03]  /*1210*/  IADD3.X R9, PT, PT, R23, R40, RZ, P0, !PT ;  /* 0x0000002817097210 */ /* 0x000fc600007fe4ff */
[----:B------:R0:W2:Y:S01]  /*1220*/  LDG.E.CONSTANT R10, desc[UR8][R10.64] ;  /* 0x000000080a0a7981 */ /* 0x0000a2000c1e9900 */
[----:B------:R-:W-:-:S03]  /*1230*/  IMAD.X R7, R23, 0x1, R39, P2 ;  /* 0x0000000117077824 */ /* 0x000fc600010e0627 */
[----:B------:R-:W3:Y:S04]  /*1240*/  LDG.E.CONSTANT R9, desc[UR8][R8.64] ;  /* 0x0000000808097981 */ /* 0x000ee8000c1e9900 */
[----:B------:R1:W4:Y:S01]  /*1250*/  LDG.E.CONSTANT R43, desc[UR8][R6.64] ;  /* 0x00000008062b7981 */ /* 0x000322000c1e9900 */
[----:B------:R-:W-:Y:S01]  /*1260*/  IADD3 R36, PT, PT, R31, R36, RZ ;  /* 0x000000241f247210 */ /* 0x000fe20007ffe0ff */
[----:B------:R-:W-:Y:S01]  /*1270*/  BSSY.RECONVERGENT B2, `(.L_x_112) ;  /* 0x0000012000027945 */ /* 0x000fe20003800200 */
[----:B0-----:R-:W-:Y:S02]  /*1280*/  IMAD.MOV.U32 R11, RZ, RZ, R37 ;  /* 0x000000ffff0b7224 */ /* 0x001fe400078e0025 */
[----:B------:R-:W-:Y:S01]  /*1290*/  ISETP.GE.AND P2, PT, R36, R3, PT ;  /* 0x000000032400720c */ /* 0x000fe20003f46270 */
[----:B------:R-:W-:Y:S01]  /*12a0*/  IMAD.MOV.U32 R37, RZ, RZ, RZ ;  /* 0x000000ffff257224 */ /* 0x000fe200078e00ff */
[----:B-1----:R-:W-:Y:S01]  /*12b0*/  MOV R7, R23 ;  /* 0x0000001700077202 */ /* 0x002fe20000000f00 */
[----:B------:R-:W-:-:S04]  /*12c0*/  IMAD.MOV.U32 R6, RZ, RZ, R41 ;  /* 0x000000ffff067224 */ /* 0x000fc800078e0029 */
[----:B------:R-:W-:-:S03]  /*12d0*/  IMAD.WIDE.U32 R22, R31, 0x4, R6 ;  /* 0x000000041f167825 */ /* 0x000fc600078e0006 */
[----:B------:R-:W-:Y:S02]  /*12e0*/  MOV R41, R22 ;  /* 0x0000001600297202 */ /* 0x000fe40000000f00 */
[----:B--2---:R-:W-:-:S04]  /*12f0*/  FSETP.NE.AND P0, PT, |R10|, +INF , PT ;  /* 0x7f8000000a00780b */ /* 0x004fc80003f05200 */
[----:B---3--:R-:W-:-:S04]  /*1300*/  FSETP.EQU.OR P0, PT, |R9|, +INF , !P0 ;  /* 0x7f8000000900780b */ /* 0x008fc8000470a600 */
[----:B----4-:R-:W-:-:S13]  /*1310*/  FSETP.EQU.OR P0, PT, |R43|, +INF , P0 ;  /* 0x7f8000002b00780b */ /* 0x010fda000070a600 */
[----:B------:R-:W-:Y:S05]  /*1320*/  @P0 BRA `(.L_x_113) ;  /* 0x0000000000180947 */ /* 0x000fea0003800000 */
[----:B------:R-:W-:-:S04]  /*1330*/  FSETP.GT.AND P0, PT, R9, R10, PT ;  /* 0x0000000a0900720b */ /* 0x000fc80003f04000 */
[----:B------:R-:W-:-:S09]  /*1340*/  FSETP.GEU.OR P3, PT, R9, R10, P0 ;  /* 0x0000000a0900720b */ /* 0x000fd2000076e400 */
[----:B------:R-:W-:Y:S01]  /*1350*/  @P0 MOV R37, R11 ;  /* 0x0000000b00250202 */ /* 0x000fe20000000f00 */
[----:B------:R-:W-:Y:S01]  /*1360*/  @P0 FADD R44, R44, R43 ;  /* 0x0000002b2c2c0221 */ /* 0x000fe20000000000 */
[----:B------:R-:W-:Y:S02]  /*1370*/  @!P0 IMAD.MOV.U32 R37, RZ, RZ, R11 ;  /* 0x000000ffff258224 */ /* 0x000fe400078e000b */
[----:B------:R-:W-:-:S07]  /*1380*/  @!P3 FADD R42, R42, R43 ;  /* 0x0000002b2a2ab221 */ /* 0x000fce0000000000 */
.L_x_113:
[----:B------:R-:W-:Y:S05]  /*1390*/  BSYNC.RECONVERGENT B2 ;  /* 0x0000000000027941 */ /* 0x000fea0003800200 */
.L_x_112:
[----:B------:R-:W-:Y:S01]  /*13a0*/  IADD3 R38, PT, PT, R31, R38, RZ ;  /* 0x000000261f267210 */ /* 0x000fe20007ffe0ff */
[----:B------:R-:W-:Y:S06]  /*13b0*/  @!P2 BRA `(.L_x_114) ;  /* 0xfffffffc0088a947 */ /* 0x000fec000383ffff */
[----:B------:R-:W-:Y:S05]  /*13c0*/  BSYNC.RECONVERGENT B1 ;  /* 0x0000000000017941 */ /* 0x000fea0003800200 */
.L_x_111:
[----:B------:R-:W-:-:S13]  /*13d0*/  ISETP.NE.AND P0, PT, R37, RZ, PT ;  /* 0x000000ff2500720c */ /* 0x000fda0003f05270 */
.L_x_110:
[----:B------:R-:W-:Y:S05]  /*13e0*/  BSYNC.RECONVERGENT B0 ;  /* 0x0000000000007941 */ /* 0x000fea0003800200 */
.L_x_109:
        /* <DEDUP_REMOVED lines=37> */
[----:B------:R-:W-:-:S07]  /*1640*/  MOV R32, 0x1660 ;  /* 0x0000166000207802 */ /* 0x000fce0000000f00 */
[----:B-----5:R-:W-:Y:S05]  /*1650*/  CALL.REL.NOINC `($__internal_5_$__cuda_sm3x_div_rn_noftz_f32_slowpath) ;  /* 0x00000038007c7944 */ /* 0x020fea0003c00000 */
.L_x_118:
[----:B------:R-:W-:Y:S05]  /*1660*/  BSYNC.RECONVERGENT B3 ;  /* 0x0000000000037941 */ /* 0x000fea0003800200 */
.L_x_117:
[----:B------:R-:W-:-:S07]  /*1670*/  MOV R32, R3 ;  /* 0x0000000300207202 */ /* 0x000fce0000000f00 */
.L_x_116:
[----:B------:R-:W-:Y:S05]  /*1680*/  BSYNC.RECONVERGENT B2 ;  /* 0x0000000000027941 */ /* 0x000fea0003800200 */
.L_x_115:
[----:B------:R-:W-:Y:S05]  /*1690*/  BRA `(.L_x_108) ;  /* 0x0000000400d07947 */ /* 0x000fea0003800000 */
.L_x_107:
[----:B------:R-:W-:Y:S01]  /*16a0*/  VIADD R4, R15, 0x1 ;  /* 0x000000010f047836 */ /* 0x000fe20000000000 */
[----:B------:R-:W-:Y:S01]  /*16b0*/  SHF.L.U32 R9, R14, 0x1, RZ ;  /* 0x000000010e097819 */ /* 0x000fe200000006ff */
[----:B------:R-:W-:Y:S01]  /*16c0*/  BSSY.RECONVERGENT B2, `(.L_x_119) ;  /* 0x0000070000027945 */ /* 0x000fe20003800200 */
[----:B------:R-:W-:Y:S02]  /*16d0*/  IMAD.MOV.U32 R32, RZ, RZ, 0x42480000 ;  /* 0x42480000ff207424 */ /* 0x000fe400078e00ff */
        /* <DEDUP_REMOVED lines=12> */
[----:B-----5:R-:W-:Y:S05]  /*17a0*/  CALL.REL.NOINC `($__internal_3_$__cuda_sm20_rcp_rn_f32_slowpath) ;  /* 0x0000003000f87944 */ /* 0x020fea0003c00000 */
[----:B------:R-:W-:Y:S05]  /*17b0*/  BRA `(.L_x_122) ;  /* 0x0000000000107947 */ /* 0x000fea0003800000 */
.L_x_121:
[----:B------:R-:W0:Y:S02]  /*17c0*/  MUFU.RCP R11, R6 ;  /* 0x00000006000b7308 */ /* 0x000e240000001000 */
[----:B0-----:R-:W-:-:S04]  /*17d0*/  FFMA R3, R6, R11, -1 ;  /* 0xbf80000006037423 */ /* 0x001fc8000000000b */
[----:B------:R-:W-:-:S04]  /*17e0*/  FADD.FTZ R4, -R3, -RZ ;  /* 0x800000ff03047221 */ /* 0x000fc80000010100 */
[----:B------:R-:W-:-:S07]  /*17f0*/  FFMA R11, R11, R4, R11 ;  /* 0x000000040b0b7223 */ /* 0x000fce000000000b */
.L_x_122:
[----:B------:R-:W-:-:S05]  /*1800*/  IMAD.IADD R34, R14, 0x1, R9 ;  /* 0x000000010e227824 */ /* 0x000fca00078e0209 */
[----:B------:R-:W-:-:S13]  /*1810*/  ISETP.GT.AND P0, PT, R34, R15, PT ;  /* 0x0000000f2200720c */ /* 0x000fda0003f04270 */
[----:B------:R-:W-:Y:S05]  /*1820*/  @P0 BRA `(.L_x_120) ;  /* 0x0000000400640947 */ /* 0x000fea0003800000 */
[----:B------:R-:W0:Y:S02]  /*1830*/  LDC.64 R4, c[0x0][0x380] ;  /* 0x0000e000ff047b82 */ /* 0x000e240000000a00 */
[----:B0-----:R-:W-:-:S06]  /*1840*/  IMAD.WIDE.U32 R6, R9, 0x4, R4 ;  /* 0x0000000409067825 */ /* 0x001fcc00078e0004 */
[----:B------:R-:W0:Y:S01]  /*1850*/  LDC.64 R4, c[0x0][0x380] ;  /* 0x0000e000ff047b82 */ /* 0x000e220000000a00 */
[----:B------:R1:W5:Y:S01]  /*1860*/  LDG.E.CONSTANT R3, desc[UR8][R6.64] ;  /* 0x0000000806037981 */ /* 0x000362000c1e9900 */
[----:B------:R-:W-:Y:S02]  /*1870*/  HFMA2 R8, -RZ, RZ, 0, 0 ;  /* 0x00000000ff087431 */ /* 0x000fe400000001ff */
[----:B------:R-:W-:-:S07]  /*1880*/  IMAD.MOV.U32 R10, RZ, RZ, RZ ;  /* 0x000000ffff0a7224 */ /* 0x000fce00078e00ff */
.L_x_123:
[----:B01----:R-:W-:-:S06]  /*1890*/  IMAD.WIDE.U32 R6, R9, 0x4, R4 ;  /* 0x0000000409067825 */ /* 0x003fcc00078e0004 */
[----:B------:R-:W2:Y:S01]  /*18a0*/  LDG.E.CONSTANT R6, desc[UR8][R6.64+0x4] ;  /* 0x0000040806067981 */ /* 0x000ea2000c1e9900 */
[----:B-----5:R-:W-:-:S04]  /*18b0*/  FSETP.NE.AND P0, PT, |R3|, +INF , PT ;  /* 0x7f8000000300780b */ /* 0x020fc80003f05200 */
[----:B--2---:R-:W-:-:S13]  /*18c0*/  FSETP.EQU.OR P0, PT, |R6|, +INF , !P0 ;  /* 0x7f8000000600780b */ /* 0x004fda000470a600 */
[----:B------:R-:W-:Y:S05]  /*18d0*/  @P0 BRA `(.L_x_120) ;  /* 0x0000000400380947 */ /* 0x000fea0003800000 */
[----:B------:R-:W-:Y:S02]  /*18e0*/  IADD3 R9, PT, PT, R9, 0x1, RZ ;  /* 0x0000000109097810 */ /* 0x000fe40007ffe0ff */
[CC--:B------:R-:W-:Y:S02]  /*18f0*/  FSETP.GT.AND P0, PT, R6.reuse, R3.reuse, PT ;  /* 0x000000030600720b */ /* 0x0c0fe40003f04000 */
[----:B------:R-:W-:Y:S02]  /*1900*/  ISETP.GE.AND P3, PT, R9, R34, PT ;  /* 0x000000220900720c */ /* 0x000fe40003f66270 */
[C---:B------:R-:W-:Y:S01]  /*1910*/  FSETP.GEU.AND P2, PT, R6.reuse, R3, PT ;  /* 0x000000030600720b */ /* 0x040fe20003f4e000 */
[----:B------:R-:W-:-:S08]  /*1920*/  FADD R3, R6, -R3 ;  /* 0x8000000306037221 */ /* 0x000fd00000000000 */
[----:B------:R-:W-:-:S04]  /*1930*/  @P0 FADD R10, R3, R10 ;  /* 0x0000000a030a0221 */ /* 0x000fc80000000000 */
[----:B------:R-:W-:Y:S01]  /*1940*/  @!P2 FADD R8, -R3, R8 ;  /* 0x000000080308a221 */ /* 0x000fe20000000100 */
[----:B------:R-:W-:Y:S01]  /*1950*/  IMAD.MOV.U32 R3, RZ, RZ, R6 ;  /* 0x000000ffff037224 */ /* 0x000fe200078e0006 */
        /* <DEDUP_REMOVED lines=20> */
[----:B------:R-:W-:Y:S05]  /*1aa0*/  CALL.REL.NOINC `($__internal_5_$__cuda_sm3x_div_rn_noftz_f32_slowpath) ;  /* 0x0000003400687944 */ /* 0x000fea0003c00000 */
.L_x_127:
[----:B------:R-:W-:Y:S05]  /*1ab0*/  BSYNC.RECONVERGENT B4 ;  /* 0x0000000000047941 */ /* 0x000fea0003800200 */
.L_x_126:
[----:B------:R-:W-:-:S07]  /*1ac0*/  MOV R32, R3 ;  /* 0x0000000300207202 */ /* 0x000fce0000000f00 */
.L_x_125:
[----:B------:R-:W-:Y:S05]  /*1ad0*/  BSYNC.RECONVERGENT B3 ;  /* 0x0000000000037941 */ /* 0x000fea0003800200 */
.L_x_124:
[----:B------:R-:W-:-:S13]  /*1ae0*/  ISETP.GE.AND P0, PT, R34, R15, PT ;  /* 0x0000000f2200720c */ /* 0x000fda0003f06270 */
[----:B------:R-:W-:Y:S05]  /*1af0*/  @P0 BRA `(.L_x_120) ;  /* 0x0000000000b00947 */ /* 0x000fea0003800000 */
[----:B------:R-:W0:Y:S08]  /*1b00*/  LDC.64 R4, c[0x0][0x380] ;  /* 0x0000e000ff047b82 */ /* 0x000e300000000a00 */
[----:B------:R-:W1:Y:S01]  /*1b10*/  LDC.64 R22, c[0x0][0x380] ;  /* 0x0000e000ff167b82 */ /* 0x000e620000000a00 */
[----:B0-----:R-:W-:-:S05]  /*1b20*/  IMAD.WIDE.U32 R4, R34, 0x4, R4 ;  /* 0x0000000422047825 */ /* 0x001fca00078e0004 */
[----:B------:R0:W5:Y:S01]  /*1b30*/  LDG.E.CONSTANT R6, desc[UR8][R4.64] ;  /* 0x0000000804067981 */ /* 0x000162000c1e9900 */
[----:B------:R-:W-:-:S07]  /*1b40*/  FADD R8, -R11, 1 ;  /* 0x3f8000000b087421 */ /* 0x000fce0000000100 */
.L_x_132:
[----:B01----:R-:W-:-:S05]  /*1b50*/  IMAD.WIDE.U32 R4, R34, 0x4, R22 ;  /* 0x0000000422047825 */ /* 0x003fca00078e0016 */
[----:B------:R-:W2:Y:S01]  /*1b60*/  LDG.E.CONSTANT R7, desc[UR8][R4.64+0x4] ;  /* 0x0000040804077981 */ /* 0x000ea2000c1e9900 */
[----:B-----5:R-:W-:Y:S01]  /*1b70*/  FSETP.NE.AND P0, PT, |R6|, +INF , PT ;  /* 0x7f8000000600780b */ /* 0x020fe20003f05200 */
[----:B------:R-:W-:-:S03]  /*1b80*/  IMAD.MOV.U32 R32, RZ, RZ, 0x42480000 ;  /* 0x42480000ff207424 */ /* 0x000fc600078e00ff */
[----:B--2---:R-:W-:-:S13]  /*1b90*/  FSETP.EQU.OR P0, PT, |R7|, +INF , !P0 ;  /* 0x7f8000000700780b */ /* 0x004fda000470a600 */
[----:B------:R-:W-:Y:S05]  /*1ba0*/  @P0 BRA `(.L_x_120) ;  /* 0x0000000000840947 */ /* 0x000fea0003800000 */
[C---:B------:R-:W-:Y:S01]  /*1bb0*/  FADD R3, R7.reuse, -R6 ;  /* 0x8000000607037221 */ /* 0x040fe20000000000 */
[----:B------:R-:W-:Y:S01]  /*1bc0*/  FSETP.GEU.AND P0, PT, R7, R6, PT ;  /* 0x000000060700720b */ /* 0x000fe20003f0e000 */
[C---:B------:R-:W-:Y:S01]  /*1bd0*/  FMUL R5, R8.reuse, R10 ;  /* 0x0000000a08057220 */ /* 0x040fe20000400000 */
[----:B------:R-:W-:Y:S01]  /*1be0*/  FMUL R9, R8, R9 ;  /* 0x0000000908097220 */ /* 0x000fe20000400000 */
[----:B------:R-:W-:Y:S01]  /*1bf0*/  BSSY.RECONVERGENT B3, `(.L_x_128) ;  /* 0x0000019000037945 */ /* 0x000fe20003800200 */
[----:B------:R-:W-:Y:S01]  /*1c00*/  FMNMX R10, RZ, R3, !PT ;  /* 0x00000003ff0a7209 */ /* 0x000fe20007800000 */
[----:B------:R-:W-:Y:S01]  /*1c10*/  IMAD.MOV.U32 R32, RZ, RZ, 0x42480000 ;  /* 0x42480000ff207424 */ /* 0x000fe200078e00ff */
[----:B------:R-:W-:Y:S02]  /*1c20*/  FSEL R4, -R3, RZ, !P0 ;  /* 0x000000ff03047208 */ /* 0x000fe40004000100 */
[----:B------:R-:W-:Y:S01]  /*1c30*/  IADD3 R34, PT, PT, R34, 0x1, RZ ;  /* 0x0000000122227810 */ /* 0x000fe20007ffe0ff */
[----:B------:R-:W-:-:S02]  /*1c40*/  FFMA R10, R10, R11, R5 ;  /* 0x0000000b0a0a7223 */ /* 0x000fc40000000005 */
        /* <DEDUP_REMOVED lines=16> */
[----:B------:R-:W-:Y:S05]  /*1d50*/  CALL.REL.NOINC `($__internal_5_$__cuda_sm3x_div_rn_noftz_f32_slowpath) ;  /* 0x0000003000bc7944 */ /* 0x000fea0003c00000 */
.L_x_131:
[----:B------:R-:W-:Y:S05]  /*1d60*/  BSYNC.RECONVERGENT B4 ;  /* 0x0000000000047941 */ /* 0x000fea0003800200 */
.L_x_130:
[----:B------:R-:W-:-:S07]  /*1d70*/  IMAD.MOV.U32 R32, RZ, RZ, R3 ;  /* 0x000000ffff207224 */ /* 0x000fce00078e0003 */
.L_x_129:
[----:B------:R-:W-:Y:S05]  /*1d80*/  BSYNC.RECONVERGENT B3 ;  /* 0x0000000000037941 */ /* 0x000fea0003800200 */
.L_x_128:
[----:B------:R-:W-:Y:S02]  /*1d90*/  ISETP.GE.AND P0, PT, R34, R15, PT ;  /* 0x0000000f2200720c */ /* 0x000fe40003f06270 */
[----:B------:R-:W-:-:S11]  /*1da0*/  MOV R6, R7 ;  /* 0x0000000700067202 */ /* 0x000fd60000000f00 */
[----:B------:R-:W-:Y:S05]  /*1db0*/  @!P0 BRA `(.L_x_132) ;  /* 0xfffffffc00648947 */ /* 0x000fea000383ffff */
.L_x_120:
[----:B------:R-:W-:Y:S05]  /*1dc0*/  BSYNC.RECONVERGENT B2 ;  /* 0x0000000000027941 */ /* 0x000fea0003800200 */
.L_x_119:
[----:B------:R-:W0:Y:S02]  /*1dd0*/  SHFL.IDX PT, R32, R32, RZ, 0x1f ;  /* 0x00001fff20207589 */ /* 0x000e2400000e0000 */
.L_x_108:
[----:B------:R-:W-:Y:S01]  /*1de0*/  IMAD.MOV.U32 R5, RZ, RZ, 0x40000000 ;  /* 0x40000000ff057424 */ /* 0x000fe200078e00ff */
[----:B------:R-:W-:Y:S01]  /*1df0*/  MOV R3, 0x41c80000 ;  /* 0x41c8000000037802 */ /* 0x000fe20000000f00 */
[----:B------:R-:W-:Y:S01]  /*1e00*/  IMAD.MOV.U32 R6, RZ, RZ, 0x3d23d70a ;  /* 0x3d23d70aff067424 */ /* 0x000fe200078e00ff */
[----:B------:R-:W-:Y:S01]  /*1e10*/  BSSY.RECONVERGENT B2, `(.L_x_133) ;  /* 0x000000d000027945 */ /* 0x000fe20003800200 */
[----:B0-----:R-:W-:Y:S02]  /*1e20*/  FFMA R4, R32, R5, -100 ;  /* 0xc2c8000020047423 */ /* 0x001fe40000000005 */
        /* <DEDUP_REMOVED lines=10> */
[----:B-----5:R-:W-:Y:S05]  /*1ed0*/  CALL.REL.NOINC `($__internal_5_$__cuda_sm3x_div_rn_noftz_f32_slowpath) ;  /* 0x00000030005c7944 */ /* 0x020fea0003c00000 */
.L_x_134:
[----:B------:R-:W-:Y:S05]  /*1ee0*/  BSYNC.RECONVERGENT B2 ;  /* 0x0000000000027941 */ /* 0x000fea0003800200 */
.L_x_133:
[----:B------:R-:W-:Y:S01]  /*1ef0*/  ISETP.GE.AND P0, PT, R26, R14, PT ;  /* 0x0000000e1a00720c */ /* 0x000fe20003f06270 */
[----:B------:R-:W-:Y:S01]  /*1f00*/  BSSY.RECONVERGENT B0, `(.L_x_135) ;  /* 0x0000072000007945 */ /* 0x000fe20003800200 */
[----:B------:R-:W-:Y:S01]  /*1f10*/  IMAD.MOV.U32 R10, RZ, RZ, RZ ;  /* 0x000000ffff0a7224 */ /* 0x000fe200078e00ff */
[----:B------:R-:W-:-:S10]  /*1f20*/  MOV R22, RZ ;  /* 0x000000ff00167202 */ /* 0x000fd40000000f00 */
[----:B------:R-:W-:Y:S05]  /*1f30*/  @P0 BRA `(.L_x_136) ;  /* 0x0000000400b80947 */ /* 0x000fea0003800000 */
[----:B-----5:R-:W-:Y:S01]  /*1f40*/  FADD R8, R28, R3 ;  /* 0x000000031c087221 */ /* 0x020fe20000000000 */
[----:B------:R-:W0:Y:S01]  /*1f50*/  LDC.64 R4, c[0x0][0x380] ;  /* 0x0000e000ff047b82 */ /* 0x000e220000000a00 */
[----:B------:R-:W-:Y:S01]  /*1f60*/  IMAD.MOV.U32 R22, RZ, RZ, RZ ;  /* 0x000000ffff167224 */ /* 0x000fe200078e00ff */
[----:B------:R-:W-:Y:S01]  /*1f70*/  MOV R9, R26 ;  /* 0x0000001a00097202 */ /* 0x000fe20000000f00 */
[----:B------:R-:W-:Y:S01]  /*1f80*/  FMUL R6, R8, 0.5 ;  /* 0x3f00000008067820 */ /* 0x000fe20000400000 */
[----:B------:R-:W1:Y:S01]  /*1f90*/  FRND.FLOOR R7, R8 ;  /* 0x0000000800077307 */ /* 0x000e620000205000 */
[----:B------:R-:W-:-:S07]  /*1fa0*/  IMAD.MOV.U32 R10, RZ, RZ, RZ ;  /* 0x000000ffff0a7224 */ /* 0x000fce00078e00ff */
[----:B------:R-:W2:Y:S01]  /*1fb0*/  FRND.TRUNC R6, R6 ;  /* 0x0000000600067307 */ /* 0x000ea2000020d000 */
[----:B-1----:R-:W-:Y:S01]  /*1fc0*/  FSETP.NEU.AND P2, PT, R8, R7, PT ;  /* 0x000000070800720b */ /* 0x002fe20003f4d000 */
[----:B--2---:R-:W-:-:S04]  /*1fd0*/  FADD R11, R6, R6 ;  /* 0x00000006060b7221 */ /* 0x004fc80000000000 */
[----:B------:R-:W-:-:S08]  /*1fe0*/  FADD R11, R8, -R11 ;  /* 0x8000000b080b7221 */ /* 0x000fd00000000000 */
.L_x_141:
[----:B------:R-:W-:-:S05]  /*1ff0*/  IADD3 R7, PT, PT, R13, R9, RZ ;  /* 0x000000090d077210 */ /* 0x000fca0007ffe0ff */
[----:B0-----:R-:W-:-:S06]  /*2000*/  IMAD.WIDE R6, R7, 0x4, R4 ;  /* 0x0000000407067825 */ /* 0x001fcc00078e0204 */
[----:B------:R-:W2:Y:S01]  /*2010*/  LDG.E.CONSTANT R7, desc[UR8][R6.64] ;  /* 0x0000000806077981 */ /* 0x000ea2000c1e9900 */
[----:B------:R-:W-:Y:S01]  /*2020*/  BSSY.RECONVERGENT B1, `(.L_x_137) ;  /* 0x000005c000017945 */ /* 0x000fe20003800200 */
[----:B--2---:R-:W-:-:S13]  /*2030*/  FSETP.NAN.AND P0, PT, |R7|, |R7|, PT ;  /* 0x400000070700720b */ /* 0x004fda0003f08200 */
[----:B------:R-:W-:Y:S05]  /*2040*/  @P0 BRA `(.L_x_138) ;  /* 0x0000000400640947 */ /* 0x000fea0003800000 */
[----:B------:R-:W-:Y:S02]  /*2050*/  IMAD.IADD R36, R14, 0x1, -R9 ;  /* 0x000000010e247824 */ /* 0x000fe400078e0a09 */
[----:B------:R-:W-:Y:S01]  /*2060*/  HFMA2 R40, -RZ, RZ, 0.771484375, 0.21533203125 ;  /* 0x3a2c32e4ff287431 */ /* 0x000fe200000001ff */
[----:B------:R-:W-:Y:S02]  /*2070*/  BSSY.RECONVERGENT B2, `(.L_x_139) ;  /* 0x0000054000027945 */ /* 0x000fe40003800200 */
[----:B------:R-:W-:-:S04]  /*2080*/  I2FP.F32.S32 R23, R36 ;  /* 0x0000002400177245 */ /* 0x000fc80000201400 */
[C---:B------:R-:W-:Y:S01]  /*2090*/  FSETP.GEU.AND P0, PT, |R23|.reuse, 1.175494350822287508e-38, PT ;  /* 0x008000001700780b */ /* 0x040fe20003f0e200 */
[----:B------:R-:W-:-:S05]  /*20a0*/  FMUL R6, |R23|, 16777216 ;  /* 0x4b80000017067820 */ /* 0x000fca0000400200 */
[----:B------:R-:W-:-:S04]  /*20b0*/  FSEL R6, R6, |R23|, !P0 ;  /* 0x4000001706067208 */ /* 0x000fc80004000000 */
[----:B------:R-:W-:-:S04]  /*20c0*/  IADD3 R32, PT, PT, R6, -0x3f3504f3, RZ ;  /* 0xc0cafb0d06207810 */ /* 0x000fc80007ffe0ff */
[----:B------:R-:W-:Y:S02]  /*20d0*/  LOP3.LUT R35, R32, 0xff800000, RZ, 0xc0, !PT ;  /* 0xff80000020237812 */ /* 0x000fe400078ec0ff */
[----:B------:R-:W-:-:S03]  /*20e0*/  FSEL R32, RZ, -24, P0 ;  /* 0xc1c00000ff207808 */ /* 0x000fc60000000000 */
[----:B------:R-:W-:Y:S01]  /*20f0*/  IMAD.IADD R37, R6, 0x1, -R35 ;  /* 0x0000000106257824 */ /* 0x000fe200078e0a23 */
[----:B------:R-:W-:-:S03]  /*2100*/  I2FP.F32.S32 R35, R35 ;  /* 0x0000002300237245 */ /* 0x000fc60000201400 */
[C---:B------:R-:W-:Y:S01]  /*2110*/  FADD R6, R37.reuse, 1 ;  /* 0x3f80000025067421 */ /* 0x040fe20000000000 */
[----:B------:R-:W-:-:S04]  /*2120*/  FADD R37, R37, -1 ;  /* 0xbf80000025257421 */ /* 0x000fc80000000000 */
[----:B------:R-:W-:Y:S01]  /*2130*/  FADD R39, R37, R37 ;  /* 0x0000002525277221 */ /* 0x000fe20000000000 */
[----:B------:R-:W0:Y:S03]  /*2140*/  MUFU.RCP R6, R6 ;  /* 0x0000000600067308 */ /* 0x000e260000001000 */
[----:B0-----:R-:W-:Y:S01]  /*2150*/  FMUL R34, R6, R39 ;  /* 0x0000002706227220 */ /* 0x001fe20000400000 */
[----:B------:R-:W-:-:S03]  /*2160*/  FFMA R39, R35, 1.1920928955078125e-07, R32 ;  /* 0x3400000023277823 */ /* 0x000fc60000000020 */
[----:B------:R-:W-:Y:S01]  /*2170*/  FADD R38, R37, -R34 ;  /* 0x8000002225267221 */ /* 0x000fe20000000000 */
[C---:B------:R-:W-:Y:S01]  /*2180*/  FMUL R35, R34.reuse, R34 ;  /* 0x0000002222237220 */ /* 0x040fe20000400000 */
[----:B------:R-:W-:Y:S02]  /*2190*/  FFMA R32, R34, 1.4426950216293334961, R39 ;  /* 0x3fb8aa3b22207823 */ /* 0x000fe40000000027 */
[----:B------:R-:W-:Y:S01]  /*21a0*/  FADD R38, R38, R38 ;  /* 0x0000002626267221 */ /* 0x000fe20000000000 */
[----:B------:R-:W-:Y:S01]  /*21b0*/  FFMA R40, R35, R40, 0.0032181653659790754318 ;  /* 0x3b52e7db23287423 */ /* 0x000fe20000000028 */
        /* <DEDUP_REMOVED lines=18> */
[----:B------:R-:W-:Y:S01]  /*22e0*/  IMAD.MOV.U32 R39, RZ, RZ, 0x391fcb8e ;  /* 0x391fcb8eff277424 */ /* 0x000fe200078e00ff */
[C---:B------:R-:W-:Y:S02]  /*22f0*/  FSETP.GT.AND P3, PT, |R35|.reuse, 152, PT ;  /* 0x431800002300780b */ /* 0x040fe40003f64200 */
[----:B------:R-:W-:Y:S01]  /*2300*/  FFMA R32, R8, R37, R32 ;  /* 0x0000002508207223 */ /* 0x000fe20000000020 */
[C---:B------:R-:W-:Y:S01]  /*2310*/  FSETP.GEU.AND P4, PT, R35.reuse, RZ, PT ;  /* 0x000000ff2300720b */ /* 0x040fe20003f8e000 */
[----:B------:R1:W2:Y:S01]  /*2320*/  F2I.NTZ R34, R35 ;  /* 0x0000002300227305 */ /* 0x0002a20000203100 */
[----:B0-----:R-:W-:Y:S01]  /*2330*/  FADD R37, R35, -R6 ;  /* 0x8000000623257221 */ /* 0x001fe20000000000 */
[----:B------:R-:W-:-:S02]  /*2340*/  FSETP.GT.AND P0, PT, R6, RZ, PT ;  /* 0x000000ff0600720b */ /* 0x000fc40003f04000 */
[----:B-1----:R-:W-:Y:S01]  /*2350*/  MOV R35, 0x3f800000 ;  /* 0x3f80000000237802 */ /* 0x002fe20000000f00 */
[----:B------:R-:W-:-:S04]  /*2360*/  FADD R32, R32, R37 ;  /* 0x0000002520207221 */ /* 0x000fc80000000000 */
[----:B------:R-:W-:Y:S01]  /*2370*/  FFMA R37, R32, R39, 0.0013391353422775864601 ;  /* 0x3aaf85ed20257423 */ /* 0x000fe20000000027 */
[----:B------:R-:W-:Y:S02]  /*2380*/  SEL R39, RZ, 0x83000000, P0 ;  /* 0x83000000ff277807 */ /* 0x000fe40000000000 */
[----:B------:R-:W-:Y:S01]  /*2390*/  FSETP.NEU.AND P0, PT, R8, RZ, PT ;  /* 0x000000ff0800720b */ /* 0x000fe20003f0d000 */
[----:B------:R-:W-:Y:S01]  /*23a0*/  FFMA R37, R32, R37, 0.0096188392490148544312 ;  /* 0x3c1d985620257423 */ /* 0x000fe20000000025 */
[----:B------:R-:W-:Y:S01]  /*23b0*/  IADD3 R6, PT, PT, R39, 0x7f000000, RZ ;  /* 0x7f00000027067810 */ /* 0x000fe20007ffe0ff */
[----:B--2---:R-:W-:Y:S01]  /*23c0*/  IMAD R39, R34, 0x800000, -R39 ;  /* 0x0080000022277824 */ /* 0x004fe200078e0a27 */
[----:B------:R-:W-:Y:S01]  /*23d0*/  ISETP.EQ.OR P0, PT, R36, 0x1, !P0 ;  /* 0x000000012400780c */ /* 0x000fe20004702670 */
[----:B------:R-:W-:-:S04]  /*23e0*/  FFMA R37, R32, R37, 0.055503588169813156128 ;  /* 0x3d6357bb20257423 */ /* 0x000fc80000000025 */
[----:B------:R-:W-:-:S04]  /*23f0*/  FFMA R37, R32, R37, 0.24022644758224487305 ;  /* 0x3e75fdec20257423 */ /* 0x000fc80000000025 */
[----:B------:R-:W-:-:S04]  /*2400*/  FFMA R37, R32, R37, 0.69314718246459960938 ;  /* 0x3f31721820257423 */ /* 0x000fc80000000025 */
[----:B------:R-:W-:-:S04]  /*2410*/  FFMA R37, R32, R37, 1 ;  /* 0x3f80000020257423 */ /* 0x000fc80000000025 */
        /* <DEDUP_REMOVED lines=10> */
[----:B------:R-:W-:Y:S02]  /*24c0*/  FSETP.GEU.OR P3, PT, R28, -R3, P0 ;  /* 0x800000031c00720b */ /* 0x000fe4000076e400 */
[----:B------:R-:W-:-:S07]  /*24d0*/  FSETP.NEU.AND P4, PT, |R11|, 1, !P0 ;  /* 0x3f8000000b00780b */ /* 0x000fce000478d200 */
[----:B------:R-:W-:-:S05]  /*24e0*/  @!P0 FADD R23, R23, R23 ;  /* 0x0000001717178221 */ /* 0x000fca0000000000 */
[----:B------:R-:W-:-:S04]  /*24f0*/  @!P3 LOP3.LUT R23, R23, 0x7f800000, RZ, 0x3c, !PT ;  /* 0x7f8000001717b812 */ /* 0x000fc800078e3cff */
[----:B------:R-:W-:-:S05]  /*2500*/  @P4 LOP3.LUT R23, R23, 0x7fffffff, RZ, 0xc0, !PT ;  /* 0x7fffffff17174812 */ /* 0x000fca00078ec0ff */
[----:B------:R-:W-:Y:S01]  /*2510*/  @!P0 IMAD.MOV.U32 R35, RZ, RZ, R23 ;  /* 0x000000ffff238224 */ /* 0x000fe200078e0017 */
        /* <DEDUP_REMOVED lines=9> */
.L_x_140:
[----:B------:R-:W-:Y:S05]  /*25b0*/  BSYNC.RECONVERGENT B2 ;  /* 0x0000000000027941 */ /* 0x000fea0003800200 */
.L_x_139:
[----:B------:R-:W-:Y:S01]  /*25c0*/  FFMA R10, R7, R35, R10 ;  /* 0x00000023070a7223 */ /* 0x000fe2000000000a */
[----:B------:R-:W-:-:S07]  /*25d0*/  FADD R22, R22, R35 ;  /* 0x0000002316167221 */ /* 0x000fce0000000000 */
.L_x_138:
[----:B------:R-:W-:Y:S05]  /*25e0*/  BSYNC.RECONVERGENT B1 ;  /* 0x0000000000017941 */ /* 0x000fea0003800200 */
.L_x_137:
[----:B------:R-:W-:-:S05]  /*25f0*/  IMAD.IADD R9, R31, 0x1, R9 ;  /* 0x000000011f097824 */ /* 0x000fca00078e0209 */
[----:B------:R-:W-:-:S13]  /*2600*/  ISETP.GE.AND P0, PT, R9, R14, PT ;  /* 0x0000000e0900720c */ /* 0x000fda0003f06270 */
[----:B------:R-:W-:Y:S05]  /*2610*/  @!P0 BRA `(.L_x_141) ;  /* 0xfffffff800748947 */ /* 0x000fea000383ffff */
.L_x_136:
[----:B------:R-:W-:Y:S05]  /*2620*/  BSYNC.RECONVERGENT B0 ;  /* 0x0000000000007941 */ /* 0x000fea0003800200 */
.L_x_135:
        /* <DEDUP_REMOVED lines=23> */
[----:B------:R-:W-:Y:S01]  /*27a0*/  FSETP.GT.AND P3, PT, R14, -R5, PT ;  /* 0x800000050e00720b */ /* 0x000fe20003f64000 */
        /* <DEDUP_REMOVED lines=11> */
[----:B-----5:R-:W-:Y:S05]  /*2860*/  CALL.REL.NOINC `($__internal_5_$__cuda_sm3x_div_rn_noftz_f32_slowpath) ;  /* 0x0000002400f87944 */ /* 0x020fea0003c00000 */
.L_x_145:
[----:B------:R-:W-:Y:S05]  /*2870*/  BSYNC.RECONVERGENT B3 ;  /* 0x0000000000037941 */ /* 0x000fea0003800200 */
.L_x_144:
[----:B------:R-:W0:Y:S01]  /*2880*/  LDC.64 R4, c[0x0][0x3c8] ;  /* 0x0000f200ff047b82 */ /* 0x000e220000000a00 */
[----:B------:R-:W-:Y:S01]  /*2890*/  IMAD.IADD R7, R25, 0x1, R15 ;  /* 0x0000000119077824 */ /* 0x000fe200078e020f */
[----:B------:R-:W-:-:S03]  /*28a0*/  FSEL R3, R3, R12, P3 ;  /* 0x0000000c03037208 */ /* 0x000fc60001800000 */
[----:B0-----:R-:W-:-:S05]  /*28b0*/  IMAD.WIDE R4, R7, 0x4, R4 ;  /* 0x0000000407047825 */ /* 0x001fca00078e0204 */
[----:B------:R0:W-:Y:S02]  /*28c0*/  STG.E desc[UR8][R4.64], R3 ;  /* 0x0000000304007986 */ /* 0x0001e4000c101908 */
.L_x_143:
[----:B------:R-:W-:Y:S05]  /*28d0*/  BSYNC.RECONVERGENT B2 ;  /* 0x0000000000027941 */ /* 0x000fea0003800200 */
.L_x_142:
[----:B------:R-:W-:Y:S01]  /*28e0*/  NOP ;  /* 0x0000000000007918 */ /* 0x000fe20000000000 */
.L_x_106:
[----:B------:R-:W1:Y:S01]  /*28f0*/  LDCU UR10, c[0x0][0x3b8] ;  /* 0x00007700ff0a77ac */ /* 0x000e620008000800 */
[----:B------:R-:W-:-:S04]  /*2900*/  IADD3 R15, PT, PT, R15, 0x1, RZ ;  /* 0x000000010f0f7810 */ /* 0x000fc80007ffe0ff */
[----:B-1----:R-:W-:-:S13]  /*2910*/  ISETP.NE.AND P0, PT, R15, UR10, PT ;  /* 0x0000000a0f007c0c */ /* 0x002fda000bf05270 */
[----:B------:R-:W-:Y:S05]  /*2920*/  @P0 BRA `(.L_x_146) ;  /* 0xffffffdc00a80947 */ /* 0x000fea000383ffff */
[----:B-----5:R-:W-:-:S13]  /*2930*/  ISETP.GT.AND P0, PT, R27, 0x1, PT ;  /* 0x000000011b00780c */ /* 0x020fda0003f04270 */
[----:B------:R-:W-:Y:S05]  /*2940*/  @P0 BRA `(.L_x_147) ;  /* 0x0000000400340947 */ /* 0x000fea0003800000 */
[----:B------:R-:W-:-:S13]  /*2950*/  ISETP.GE.U32.AND P0, PT, R26, UR10, PT ;  /* 0x0000000a1a007c0c */ /* 0x000fda000bf06070 */
[----:B------:R-:W-:Y:S05]  /*2960*/  @P0 EXIT ;  /* 0x000000000000094d */ /* 0x000fea0003800000 */
[----:B0-2---:R-:W0:Y:S01]  /*2970*/  I2F.U32.RP R5, R31 ;  /* 0x0000001f00057306 */ /* 0x005e220000209000 */
[----:B------:R-:W-:Y:S01]  /*2980*/  IMAD.IADD R4, R26, 0x1, R31 ;  /* 0x000000011a047824 */ /* 0x000fe200078e021f */
[----:B------:R-:W-:Y:S01]  /*2990*/  ISETP.NE.U32.AND P2, PT, R31, RZ, PT ;  /* 0x000000ff1f00720c */ /* 0x000fe20003f45070 */
[----:B------:R-:W1:Y:S01]  /*29a0*/  LDCU.64 UR4, c[0x0][0x3c8] ;  /* 0x00007900ff0477ac */ /* 0x000e620008000a00 */
[----:B------:R-:W-:Y:S02]  /*29b0*/  BSSY.RECONVERGENT B0, `(.L_x_148) ;  /* 0x000002d000007945 */ /* 0x000fe40003800200 */
[C---:B------:R-:W-:Y:S01]  /*29c0*/  ISETP.GE.AND P0, PT, R4.reuse, UR10, PT ;  /* 0x0000000a04007c0c */ /* 0x040fe2000bf06270 */
[----:B------:R-:W2:Y:S01]  /*29d0*/  LDCU.64 UR6, c[0x0][0x3d0] ;  /* 0x00007a00ff0677ac */ /* 0x000ea20008000a00 */
[----:B------:R-:W-:Y:S02]  /*29e0*/  VIMNMX R0, PT, PT, R4, UR10, !PT ;  /* 0x0000000a04007c48 */ /* 0x000fe4000ffe0100 */
[----:B------:R-:W-:-:S04]  /*29f0*/  SEL R7, RZ, 0x1, P0 ;  /* 0x00000001ff077807 */ /* 0x000fc80000000000 */
[----:B------:R-:W-:Y:S01]  /*2a00*/  IADD3 R0, PT, PT, R0, -R4, -R7 ;  /* 0x8000000400007210 */ /* 0x000fe20007ffe807 */
[----:B0-----:R-:W0:Y:S02]  /*2a10*/  MUFU.RCP R5, R5 ;  /* 0x0000000500057308 */ /* 0x001e240000001000 */
[----:B0-----:R-:W-:Y:S02]  /*2a20*/  VIADD R2, R5, 0xffffffe ;  /* 0x0ffffffe05027836 */ /* 0x001fe40000000000 */
[----:B------:R-:W0:Y:S04]  /*2a30*/  LDC.64 R4, c[0x0][0x3c8] ;  /* 0x0000f200ff047b82 */ /* 0x000e280000000a00 */
[----:B------:R3:W4:Y:S02]  /*2a40*/  F2I.FTZ.U32.TRUNC.NTZ R3, R2 ;  /* 0x0000000200037305 */ /* 0x000724000021f000 */
[----:B---3--:R-:W-:Y:S01]  /*2a50*/  HFMA2 R2, -RZ, RZ, 0, 0 ;  /* 0x00000000ff027431 */ /* 0x008fe200000001ff */
[----:B----4-:R-:W-:-:S05]  /*2a60*/  IADD3 R6, PT, PT, RZ, -R3, RZ ;  /* 0x80000003ff067210 */ /* 0x010fca0007ffe0ff */
[----:B------:R-:W-:-:S04]  /*2a70*/  IMAD R9, R6, R31, RZ ;  /* 0x0000001f06097224 */ /* 0x000fc800078e02ff */
[----:B------:R-:W-:-:S06]  /*2a80*/  IMAD.HI.U32 R9, R3, R9, R2 ;  /* 0x0000000903097227 */ /* 0x000fcc00078e0002 */
[----:B------:R-:W-:-:S04]  /*2a90*/  IMAD.HI.U32 R6, R9, R0, RZ ;  /* 0x0000000009067227 */ /* 0x000fc800078e00ff */
[----:B------:R-:W-:-:S04]  /*2aa0*/  IMAD.MOV R2, RZ, RZ, -R6 ;  /* 0x000000ffff027224 */ /* 0x000fc800078e0a06 */
[----:B------:R-:W-:Y:S02]  /*2ab0*/  IMAD R0, R31, R2, R0 ;  /* 0x000000021f007224 */ /* 0x000fe400078e0200 */
[----:B------:R-:W3:Y:S03]  /*2ac0*/  LDC.64 R2, c[0x0][0x3d0] ;  /* 0x0000f400ff027b82 */ /* 0x000ee60000000a00 */
[----:B------:R-:W-:-:S13]  /*2ad0*/  ISETP.GE.U32.AND P0, PT, R0, R31, PT ;  /* 0x0000001f0000720c */ /* 0x000fda0003f06070 */
[----:B------:R-:W-:Y:S01]  /*2ae0*/  @P0 IADD3 R0, PT, PT, R0, -R31, RZ ;  /* 0x8000001f00000210 */ /* 0x000fe20007ffe0ff */
[----:B------:R-:W-:-:S03]  /*2af0*/  @P0 VIADD R6, R6, 0x1 ;  /* 0x0000000106060836 */ /* 0x000fc60000000000 */
[----:B------:R-:W-:-:S13]  /*2b00*/  ISETP.GE.U32.AND P1, PT, R0, R31, PT ;  /* 0x0000001f0000720c */ /* 0x000fda0003f26070 */
[----:B------:R-:W-:Y:S02]  /*2b10*/  @P1 IADD3 R6, PT, PT, R6, 0x1, RZ ;  /* 0x0000000106061810 */ /* 0x000fe40007ffe0ff */
[----:B------:R-:W-:-:S05]  /*2b20*/  @!P2 LOP3.LUT R6, RZ, R31, RZ, 0x33, !PT ;  /* 0x0000001fff06a212 */ /* 0x000fca00078e33ff */
[----:B------:R-:W-:-:S05]  /*2b30*/  IMAD.IADD R0, R7, 0x1, R6 ;  /* 0x0000000107007824 */ /* 0x000fca00078e0206 */
[C---:B------:R-:W-:Y:S02]  /*2b40*/  LOP3.LUT R6, R0.reuse, 0x3, RZ, 0xc0, !PT ;  /* 0x0000000300067812 */ /* 0x040fe400078ec0ff */
[----:B------:R-:W-:Y:S02]  /*2b50*/  ISETP.GE.U32.AND P1, PT, R0, 0x3, PT ;  /* 0x000000030000780c */ /* 0x000fe40003f26070 */
[----:B------:R-:W-:-:S13]  /*2b60*/  ISETP.NE.AND P0, PT, R6, 0x3, PT ;  /* 0x000000030600780c */ /* 0x000fda0003f05270 */
[----:B0123--:R-:W-:Y:S05]  /*2b70*/  @!P0 BRA `(.L_x_149) ;  /* 0x0000000000408947 */ /* 0x00ffea0003800000 */
[----:B------:R-:W-:Y:S01]  /*2b80*/  IADD3 R0, PT, PT, R0, 0x1, RZ ;  /* 0x0000000100007810 */ /* 0x000fe20007ffe0ff */
[----:B------:R-:W-:-:S03]  /*2b90*/  IMAD.IADD R6, R26, 0x1, R25 ;  /* 0x000000011a067824 */ /* 0x000fc600078e0219 */
[----:B------:R-:W-:Y:S01]  /*2ba0*/  LOP3.LUT R0, R0, 0x3, RZ, 0xc0, !PT ;  /* 0x0000000300007812 */ /* 0x000fe200078ec0ff */
[----:B------:R-:W-:-:S04]  /*2bb0*/  IMAD.WIDE.U32 R6, R6, 0x4, RZ ;  /* 0x0000000406067825 */ /* 0x000fc800078e00ff */
[C---:B------:R-:W-:Y:S01]  /*2bc0*/  IMAD R26, R0.reuse, R31, R26 ;  /* 0x0000001f001a7224 */ /* 0x040fe200078e021a */
[----:B------:R-:W-:-:S07]  /*2bd0*/  IADD3 R0, PT, PT, -R0, RZ, RZ ;  /* 0x000000ff00007210 */ /* 0x000fce0007ffe1ff */
.L_x_150:
[----:B------:R-:W-:-:S04]  /*2be0*/  IADD3 R8, P0, PT, R6, UR4, RZ ;  /* 0x0000000406087c10 */ /* 0x000fc8000ff1e0ff */
[----:B0-----:R-:W-:-:S06]  /*2bf0*/  IADD3.X R9, PT, PT, R7, UR5, RZ, P0, !PT ;  /* 0x0000000507097c10 */ /* 0x001fcc00087fe4ff */
[----:B------:R-:W2:Y:S01]  /*2c00*/  LDG.E R9, desc[UR8][R8.64] ;  /* 0x0000000808097981 */ /* 0x000ea2000c1e1900 */
[----:B------:R-:W-:Y:S01]  /*2c10*/  IADD3 R10, P0, PT, R6, UR6, RZ ;  /* 0x00000006060a7c10 */ /* 0x000fe2000ff1e0ff */
[----:B------:R-:W-:-:S03]  /*2c20*/  VIADD R0, R0, 0x1 ;  /* 0x0000000100007836 */ /* 0x000fc60000000000 */
[----:B------:R-:W-:Y:S01]  /*2c30*/  IADD3.X R11, PT, PT, R7, UR7, RZ, P0, !PT ;  /* 0x00000007070b7c10 */ /* 0x000fe200087fe4ff */
[----:B------:R-:W-:Y:S01]  /*2c40*/  IMAD.WIDE.U32 R6, R31, 0x4, R6 ;  /* 0x000000041f067825 */ /* 0x000fe200078e0006 */
[----:B------:R-:W-:-:S03]  /*2c50*/  ISETP.NE.AND P0, PT, R0, RZ, PT ;  /* 0x000000ff0000720c */ /* 0x000fc60003f05270 */
[----:B--2---:R0:W-:Y:S10]  /*2c60*/  STG.E desc[UR8][R10.64], R9 ;  /* 0x000000090a007986 */ /* 0x0041f4000c101908 */
[----:B------:R-:W-:Y:S05]  /*2c70*/  @P0 BRA `(.L_x_150) ;  /* 0xfffffffc00d80947 */ /* 0x000fea000383ffff */
.L_x_149:
[----:B------:R-:W-:Y:S05]  /*2c80*/  BSYNC.RECONVERGENT B0 ;  /* 0x0000000000007941 */ /* 0x000fea0003800200 */
.L_x_148:
[----:B------:R-:W-:Y:S05]  /*2c90*/  @!P1 EXIT ;  /* 0x000000000000994d */ /* 0x000fea0003800000 */
.L_x_151:
[----:B01----:R-:W-:-:S05]  /*2ca0*/  IADD3 R9, PT, PT, R25, R26, RZ ;  /* 0x0000001a19097210 */ /* 0x003fca0007ffe0ff */
[----:B------:R-:W-:-:S05]  /*2cb0*/  IMAD.WIDE.U32 R6, R9, 0x4, R4 ;  /* 0x0000000409067825 */ /* 0x000fca00078e0004 */
[----:B------:R-:W2:Y:S01]  /*2cc0*/  LDG.E R19, desc[UR8][R6.64] ;  /* 0x0000000806137981 */ /* 0x000ea2000c1e1900 */
[C---:B------:R-:W-:Y:S02]  /*2cd0*/  IMAD.IADD R13, R9.reuse, 0x1, R31 ;  /* 0x00000001090d7824 */ /* 0x040fe400078e021f */
[----:B------:R-:W-:-:S04]  /*2ce0*/  IMAD.WIDE.U32 R8, R9, 0x4, R2 ;  /* 0x0000000409087825 */ /* 0x000fc800078e0002 */
[C---:B------:R-:W-:Y:S01]  /*2cf0*/  IMAD.WIDE.U32 R10, R13.reuse, 0x4, R4 ;  /* 0x000000040d0a7825 */ /* 0x040fe200078e0004 */
[C---:B------:R-:W-:Y:S01]  /*2d00*/  IADD3 R17, PT, PT, R13.reuse, R31, RZ ;  /* 0x0000001f0d117210 */ /* 0x040fe20007ffe0ff */
[----:B--2---:R0:W-:Y:S04]  /*2d10*/  STG.E desc[UR8][R8.64], R19 ;  /* 0x0000001308007986 */ /* 0x0041e8000c101908 */
[----:B------:R-:W2:Y:S01]  /*2d20*/  LDG.E R11, desc[UR8][R10.64] ;  /* 0x000000080a0b7981 */ /* 0x000ea2000c1e1900 */
[----:B------:R-:W-:-:S04]  /*2d30*/  IMAD.WIDE.U32 R12, R13, 0x4, R2 ;  /* 0x000000040d0c7825 */ /* 0x000fc800078e0002 */
[C---:B------:R-:W-:Y:S01]  /*2d40*/  IMAD.WIDE.U32 R14, R17.reuse, 0x4, R4 ;  /* 0x00000004110e7825 */ /* 0x040fe200078e0004 */
[----:B--2---:R1:W-:Y:S05]  /*2d50*/  STG.E desc[UR8][R12.64], R11 ;  /* 0x0000000b0c007986 */ /* 0x0043ea000c101908 */
[----:B------:R-:W2:Y:S01]  /*2d60*/  LDG.E R15, desc[UR8][R14.64] ;  /* 0x000000080e0f7981 */ /* 0x000ea2000c1e1900 */
[C---:B------:R-:W-:Y:S02]  /*2d70*/  IMAD.IADD R21, R17.reuse, 0x1, R31 ;  /* 0x0000000111157824 */ /* 0x040fe400078e021f */
[----:B------:R-:W-:-:S04]  /*2d80*/  IMAD.WIDE.U32 R6, R17, 0x4, R2 ;  /* 0x0000000411067825 */ /* 0x000fc800078e0002 */
[C---:B------:R-:W-:Y:S01]  /*2d90*/  IMAD.WIDE.U32 R16, R21.reuse, 0x4, R4 ;  /* 0x0000000415107825 */ /* 0x040fe200078e0004 */
[----:B--2---:R1:W-:Y:S05]  /*2da0*/  STG.E desc[UR8][R6.64], R15 ;  /* 0x0000000f06007986 */ /* 0x0043ea000c101908 */
[----:B------:R-:W2:Y:S01]  /*2db0*/  LDG.E R17, desc[UR8][R16.64] ;  /* 0x0000000810117981 */ /* 0x000ea2000c1e1900 */
[----:B0-----:R-:W-:Y:S01]  /*2dc0*/  IMAD.WIDE.U32 R8, R21, 0x4, R2 ;  /* 0x0000000415087825 */ /* 0x001fe200078e0002 */
[----:B------:R-:W-:-:S04]  /*2dd0*/  LEA R26, R31, R26, 0x2 ;  /* 0x0000001a1f1a7211 */ /* 0x000fc800078e10ff */
[----:B------:R-:W-:Y:S01]  /*2de0*/  ISETP.GE.AND P0, PT, R26, UR10, PT ;  /* 0x0000000a1a007c0c */ /* 0x000fe2000bf06270 */
[----:B--2---:R1:W-:-:S12]  /*2df0*/  STG.E desc[UR8][R8.64], R17 ;  /* 0x0000001108007986 */ /* 0x0043d8000c101908 */
[----:B------:R-:W-:Y:S05]  /*2e00*/  @!P0 BRA `(.L_x_151) ;  /* 0xfffffffc00a48947 */ /* 0x000fea000383ffff */
[----:B------:R-:W-:Y:S05]  /*2e10*/  EXIT ;  /* 0x000000000000794d */ /* 0x000fea0003800000 */
.L_x_147:
[----:B------:R-:W-:-:S05]  /*2e20*/  IMAD.IADD R10, R27, 0x1, R18 ;  /* 0x000000011b0a7824 */ /* 0x000fca00078e0212 */
[----:B------:R-:W-:-:S04]  /*2e30*/  ISETP.GT.AND P0, PT, R10, UR10, PT ;  /* 0x0000000a0a007c0c */ /* 0x000fc8000bf04270 */
[----:B------:R-:W-:-:S13]  /*2e40*/  ISETP.NE.OR P0, PT, R26, RZ, P0 ;  /* 0x000000ff1a00720c */ /* 0x000fda0000705670 */
[----:B------:R-:W-:Y:S05]  /*2e50*/  @P0 EXIT ;  /* 0x000000000000094d */ /* 0x000fea0003800000 */
[C---:B------:R-:W-:Y:S01]  /*2e60*/  VIADD R2, R27.reuse, 0xfffffffe ;  /* 0xfffffffe1b027836 */ /* 0x040fe20000000000 */
[----:B------:R-:W-:Y:S01]  /*2e70*/  IADD3 R19, PT, PT, R27, -0x1, RZ ;  /* 0xffffffff1b137810 */ /* 0x000fe20007ffe0ff */
[----:B0-----:R-:W-:Y:S01]  /*2e80*/  IMAD.MOV.U32 R3, RZ, RZ, RZ ;  /* 0x000000ffff037224 */ /* 0x001fe200078e00ff */
[----:B------:R-:W-:Y:S01]  /*2e90*/  I2FP.F32.U32 R0, R27 ;  /* 0x0000001b00007245 */ /* 0x000fe20000201000 */
[----:B------:R-:W-:Y:S01]  /*2ea0*/  IMAD.MOV.U32 R11, RZ, RZ, RZ ;  /* 0x000000ffff0b7224 */ /* 0x000fe200078e00ff */
[----:B------:R-:W-:Y:S02]  /*2eb0*/  ISETP.GE.U32.AND P1, PT, R2, 0xf, PT ;  /* 0x0000000f0200780c */ /* 0x000fe40003f26070 */
[----:B------:R-:W-:Y:S01]  /*2ec0*/  LOP3.LUT R39, R19, 0xf, RZ, 0xc0, !PT ;  /* 0x0000000f13277812 */ /* 0x000fe200078ec0ff */
[----:B------:R-:W-:Y:S01]  /*2ed0*/  FMUL R9, R0, 0.5 ;  /* 0x3f00000000097820 */ /* 0x000fe20000400000 */
[----:B------:R-:W-:Y:S02]  /*2ee0*/  IADD3 R8, PT, PT, R27, 0x1, RZ ;  /* 0x000000011b087810 */ /* 0x000fe40007ffe0ff */
[----:B------:R-:W-:-:S02]  /*2ef0*/  ISETP.NE.AND P0, PT, R39, RZ, PT ;  /* 0x000000ff2700720c */ /* 0x000fc40003f05270 */
[----:B------:R-:W-:Y:S02]  /*2f00*/  MOV R20, RZ ;  /* 0x000000ff00147202 */ /* 0x000fe40000000f00 */
[----:B------:R-:W-:-:S03]  /*2f10*/  I2FP.F32.U32 R8, R8 ;  /* 0x0000000800087245 */ /* 0x000fc60000201000 */
[----:B------:R-:W-:Y:S06]  /*2f20*/  @!P1 BRA `(.L_x_152) ;  /* 0x0000000400b09947 */ /* 0x000fec0003800000 */
[----:B--2---:R-:W0:Y:S01]  /*2f30*/  LDC.64 R4, c[0x0][0x3c8] ;  /* 0x0000f200ff047b82 */ /* 0x004e220000000a00 */
[----:B------:R-:W-:Y:S01]  /*2f40*/  IADD3 R12, P1, PT, R25, R24, RZ ;  /* 0x00000018190c7210 */ /* 0x000fe20007f3e0ff */
[----:B------:R-:W-:Y:S01]  /*2f50*/  HFMA2 R3, -RZ, RZ, 0, 0 ;  /* 0x00000000ff037431 */ /* 0x000fe200000001ff */
[----:B------:R-:W-:Y:S01]  /*2f60*/  LOP3.LUT R20, R19, 0xfffffff0, RZ, 0xc0, !PT ;  /* 0xfffffff013147812 */ /* 0x000fe200078ec0ff */
[----:B------:R-:W-:Y:S01]  /*2f70*/  IMAD.MOV.U32 R17, RZ, RZ, RZ ;  /* 0x000000ffff117224 */ /* 0x000fe200078e00ff */
[----:B------:R-:W-:-:S09]  /*2f80*/  LEA.HI.X.SX32 R2, R24, RZ, 0x1, P1 ;  /* 0x000000ff18027211 */ /* 0x000fd200008f0eff */
.L_x_153:
[----:B------:R-:W-:-:S04]  /*2f90*/  IADD3 R7, P1, PT, R17, R12, RZ ;  /* 0x0000000c11077210 */ /* 0x000fc80007f3e0ff */
[----:B------:R-:W-:Y:S02]  /*2fa0*/  LEA.HI.X.SX32 R14, R17, R2, 0x1, P1 ;  /* 0x00000002110e7211 */ /* 0x000fe400008f0eff */
[----:B0-----:R-:W-:-:S04]  /*2fb0*/  LEA R6, P1, R7, R4, 0x2 ;  /* 0x0000000407067211 */ /* 0x001fc800078210ff */
[----:B------:R-:W-:-:S05]  /*2fc0*/  LEA.HI.X R7, R7, R5, R14, 0x2, P1 ;  /* 0x0000000507077211 */ /* 0x000fca00008f140e */
[----:B------:R-:W2:Y:S04]  /*2fd0*/  LDG.E R36, desc[UR8][R6.64+-0x4] ;  /* 0xfffffc0806247981 */ /* 0x000ea8000c1e1900 */
[----:B------:R-:W3:Y:S04]  /*2fe0*/  LDG.E R34, desc[UR8][R6.64] ;  /* 0x0000000806227981 */ /* 0x000ee8000c1e1900 */
[----:B------:R-:W4:Y:S04]  /*2ff0*/  LDG.E R33, desc[UR8][R6.64+0x4] ;  /* 0x0000040806217981 */ /* 0x000f28000c1e1900 */
[----:B------:R-:W5:Y:S04]  /*3000*/  LDG.E R32, desc[UR8][R6.64+0x8] ;  /* 0x0000080806207981 */ /* 0x000f68000c1e1900 */
        /* <DEDUP_REMOVED lines=11> */
[----:B------:R0:W5:Y:S01]  /*30c0*/  LDG.E R35, desc[UR8][R6.64+0x38] ;  /* 0x0000380806237981 */ /* 0x000162000c1e1900 */
[----:B------:R-:W-:Y:S01]  /*30d0*/  I2FP.F32.U32 R37, R17 ;  /* 0x0000001100257245 */ /* 0x000fe20000201000 */
[C---:B------:R-:W-:Y:S01]  /*30e0*/  VIADD R40, R17.reuse, 0x2 ;  /* 0x0000000211287836 */ /* 0x040fe20000000000 */
[----:B------:R-:W-:-:S03]  /*30f0*/  IADD3 R38, PT, PT, R17, 0x1, RZ ;  /* 0x0000000111267810 */ /* 0x000fc60007ffe0ff */
[----:B------:R-:W-:Y:S01]  /*3100*/  FADD R37, R37, 1 ;  /* 0x3f80000025257421 */ /* 0x000fe20000000000 */
[----:B------:R-:W-:Y:S02]  /*3110*/  I2FP.F32.U32 R38, R38 ;  /* 0x0000002600267245 */ /* 0x000fe40000201000 */
[----:B------:R-:W-:Y:S01]  /*3120*/  I2FP.F32.U32 R40, R40 ;  /* 0x0000002800287245 */ /* 0x000fe20000201000 */
[----:B0-----:R-:W-:Y:S02]  /*3130*/  VIADD R6, R17, 0x4 ;  /* 0x0000000411067836 */ /* 0x001fe40000000000 */
[----:B------:R-:W-:Y:S02]  /*3140*/  FADD R38, R38, 1 ;  /* 0x3f80000026267421 */ /* 0x000fe40000000000 */
[----:B------:R-:W-:Y:S01]  /*3150*/  FADD R40, R40, 1 ;  /* 0x3f80000028287421 */ /* 0x000fe20000000000 */
[----:B------:R-:W-:-:S05]  /*3160*/  I2FP.F32.U32 R7, R6 ;  /* 0x0000000600077245 */ /* 0x000fca0000201000 */
[----:B------:R-:W-:Y:S01]  /*3170*/  FADD R7, R7, 1 ;  /* 0x3f80000007077421 */ /* 0x000fe20000000000 */
[C---:B--2---:R-:W-:Y:S01]  /*3180*/  FFMA R37, R36.reuse, R37, R11 ;  /* 0x0000002524257223 */ /* 0x044fe2000000000b */
[----:B------:R-:W-:Y:S01]  /*3190*/  IADD3 R11, PT, PT, R17, 0x3, RZ ;  /* 0x00000003110b7810 */ /* 0x000fe20007ffe0ff */
[----:B------:R-:W-:Y:S02]  /*31a0*/  FADD R3, R36, R3 ;  /* 0x0000000324037221 */ /* 0x000fe40000000000 */
[----:B---3--:R-:W-:Y:S01]  /*31b0*/  FFMA R38, R34, R38, R37 ;  /* 0x0000002622267223 */ /* 0x008fe20000000025 */
[----:B------:R-:W-:Y:S01]  /*31c0*/  I2FP.F32.U32 R11, R11 ;  /* 0x0000000b000b7245 */ /* 0x000fe20000201000 */
[----:B------:R-:W-:Y:S02]  /*31d0*/  FADD R34, R3, R34 ;  /* 0x0000002203227221 */ /* 0x000fe40000000000 */
[----:B----4-:R-:W-:Y:S02]  /*31e0*/  FFMA R3, R33, R40, R38 ;  /* 0x0000002821037223 */ /* 0x010fe40000000026 */
[----:B------:R-:W-:Y:S01]  /*31f0*/  FADD R11, R11, 1 ;  /* 0x3f8000000b0b7421 */ /* 0x000fe20000000000 */
[----:B------:R-:W-:Y:S01]  /*3200*/  FADD R33, R34, R33 ;  /* 0x0000002122217221 */ /* 0x000fe20000000000 */
[----:B------:R-:W-:-:S02]  /*3210*/  IADD3 R34, PT, PT, R17, 0x5, RZ ;  /* 0x0000000511227810 */ /* 0x000fc40007ffe0ff */
[----:B-----5:R-:W-:Y:S01]  /*3220*/  FFMA R6, R32, R11, R3 ;  /* 0x0000000b20067223 */ /* 0x020fe20000000003 */
[----:B------:R-:W-:Y:S01]  /*3230*/  VIADD R3, R17, 0x6 ;  /* 0x0000000611037836 */ /* 0x000fe20000000000 */
[----:B------:R-:W-:Y:S01]  /*3240*/  I2FP.F32.U32 R34, R34 ;  /* 0x0000002200227245 */ /* 0x000fe20000201000 */
[----:B------:R-:W-:Y:S01]  /*3250*/  FADD R32, R33, R32 ;  /* 0x0000002021207221 */ /* 0x000fe20000000000 */
[----:B------:R-:W-:Y:S01]  /*3260*/  FFMA R6, R31, R7, R6 ;  /* 0x000000071f067223 */ /* 0x000fe20000000006 */
[C---:B------:R-:W-:Y:S02]  /*3270*/  IADD3 R11, PT, PT, R17.reuse, 0x7, RZ ;  /* 0x00000007110b7810 */ /* 0x040fe40007ffe0ff */
[----:B------:R-:W-:Y:S01]  /*3280*/  I2FP.F32.U32 R7, R3 ;  /* 0x0000000300077245 */ /* 0x000fe20000201000 */
[----:B------:R-:W-:Y:S01]  /*3290*/  FADD R34, R34, 1 ;  /* 0x3f80000022227421 */ /* 0x000fe20000000000 */
[----:B------:R-:W-:Y:S01]  /*32a0*/  I2FP.F32.U32 R11, R11 ;  /* 0x0000000b000b7245 */ /* 0x000fe20000201000 */
[----:B------:R-:W-:Y:S01]  /*32b0*/  FADD R32, R32, R31 ;  /* 0x0000001f20207221 */ /* 0x000fe20000000000 */
[----:B------:R-:W-:Y:S01]  /*32c0*/  IADD3 R31, PT, PT, R17, 0x9, RZ ;  /* 0x00000009111f7810 */ /* 0x000fe20007ffe0ff */
[----:B------:R-:W-:Y:S01]  /*32d0*/  FFMA R3, R29, R34, R6 ;  /* 0x000000221d037223 */ /* 0x000fe20000000006 */
[----:B------:R-:W-:Y:S01]  /*32e0*/  FADD R7, R7, 1 ;  /* 0x3f80000007077421 */ /* 0x000fe20000000000 */
[----:B------:R-:W-:-:S02]  /*32f0*/  VIADD R6, R17, 0x8 ;  /* 0x0000000811067836 */ /* 0x000fc40000000000 */
[----:B------:R-:W-:Y:S01]  /*3300*/  FADD R11, R11, 1 ;  /* 0x3f8000000b0b7421 */ /* 0x000fe20000000000 */
[----:B------:R-:W-:Y:S01]  /*3310*/  FADD R29, R32, R29 ;  /* 0x0000001d201d7221 */ /* 0x000fe20000000000 */
[----:B------:R-:W-:Y:S01]  /*3320*/  FFMA R3, R28, R7, R3 ;  /* 0x000000071c037223 */ /* 0x000fe20000000003 */
[----:B------:R-:W-:Y:S02]  /*3330*/  I2FP.F32.U32 R31, R31 ;  /* 0x0000001f001f7245 */ /* 0x000fe40000201000 */
[----:B------:R-:W-:Y:S01]  /*3340*/  I2FP.F32.U32 R7, R6 ;  /* 0x0000000600077245 */ /* 0x000fe20000201000 */
[----:B------:R-:W-:Y:S01]  /*3350*/  FFMA R6, R26, R11, R3 ;  /* 0x0000000b1a067223 */ /* 0x000fe20000000003 */
[----:B------:R-:W-:Y:S02]  /*3360*/  VIADD R3, R17, 0xa ;  /* 0x0000000a11037836 */ /* 0x000fe40000000000 */
[----:B------:R-:W-:Y:S01]  /*3370*/  FADD R29, R29, R28 ;  /* 0x0000001c1d1d7221 */ /* 0x000fe20000000000 */
[----:B------:R-:W-:Y:S01]  /*3380*/  FADD R31, R31, 1 ;  /* 0x3f8000001f1f7421 */ /* 0x000fe20000000000 */
[----:B------:R-:W-:Y:S01]  /*3390*/  FADD R7, R7, 1 ;  /* 0x3f80000007077421 */ /* 0x000fe20000000000 */
[----:B------:R-:W-:Y:S01]  /*33a0*/  IADD3 R11, PT, PT, R17, 0xb, RZ ;  /* 0x0000000b110b7810 */ /* 0x000fe20007ffe0ff */
[----:B------:R-:W-:Y:S01]  /*33b0*/  FADD R26, R29, R26 ;  /* 0x0000001a1d1a7221 */ /* 0x000fe20000000000 */
[----:B------:R-:W-:Y:S01]  /*33c0*/  I2FP.F32.U32 R3, R3 ;  /* 0x0000000300037245 */ /* 0x000fe20000201000 */
[----:B------:R-:W-:Y:S01]  /*33d0*/  FFMA R7, R23, R7, R6 ;  /* 0x0000000717077223 */ /* 0x000fe20000000006 */
[----:B------:R-:W-:Y:S01]  /*33e0*/  I2FP.F32.U32 R11, R11 ;  /* 0x0000000b000b7245 */ /* 0x000fe20000201000 */
[----:B------:R-:W-:-:S02]  /*33f0*/  FADD R23, R26, R23 ;  /* 0x000000171a177221 */ /* 0x000fc40000000000 */
[----:B------:R-:W-:Y:S01]  /*3400*/  FFMA R6, R22, R31, R7 ;  /* 0x0000001f16067223 */ /* 0x000fe20000000007 */
[----:B------:R-:W-:Y:S02]  /*3410*/  VIADD R7, R17, 0xc ;  /* 0x0000000c11077836 */ /* 0x000fe40000000000 */
[----:B------:R-:W-:Y:S01]  /*3420*/  FADD R3, R3, 1 ;  /* 0x3f80000003037421 */ /* 0x000fe20000000000 */
[----:B------:R-:W-:Y:S01]  /*3430*/  FADD R22, R23, R22 ;  /* 0x0000001617167221 */ /* 0x000fe20000000000 */
[----:B------:R-:W-:Y:S01]  /*3440*/  FADD R11, R11, 1 ;  /* 0x3f8000000b0b7421 */ /* 0x000fe20000000000 */
[----:B------:R-:W-:Y:S01]  /*3450*/  I2FP.F32.U32 R7, R7 ;  /* 0x0000000700077245 */ /* 0x000fe20000201000 */
[----:B------:R-:W-:Y:S01]  /*3460*/  FFMA R3, R21, R3, R6 ;  /* 0x0000000315037223 */ /* 0x000fe20000000006 */
[----:B------:R-:W-:Y:S01]  /*3470*/  IADD3 R6, PT, PT, R17, 0xd, RZ ;  /* 0x0000000d11067810 */ /* 0x000fe20007ffe0ff */
[----:B------:R-:W-:Y:S02]  /*3480*/  FADD R21, R22, R21 ;  /* 0x0000001516157221 */ /* 0x000fe40000000000 */
[----:B------:R-:W-:Y:S01]  /*3490*/  FFMA R3, R16, R11, R3 ;  /* 0x0000000b10037223 */ /* 0x000fe20000000003 */
[----:B------:R-:W-:Y:S01]  /*34a0*/  FADD R7, R7, 1 ;  /* 0x3f80000007077421 */ /* 0x000fe20000000000 */
[----:B------:R-:W-:Y:S01]  /*34b0*/  I2FP.F32.U32 R11, R6 ;  /* 0x00000006000b7245 */ /* 0x000fe20000201000 */
[----:B------:R-:W-:Y:S01]  /*34c0*/  FADD R21, R21, R16 ;  /* 0x0000001015157221 */ /* 0x000fe20000000000 */
[----:B------:R-:W-:-:S02]  /*34d0*/  VIADD R16, R17, 0xe ;  /* 0x0000000e11107836 */ /* 0x000fc40000000000 */
[----:B------:R-:W-:Y:S01]  /*34e0*/  FFMA R6, R14, R7, R3 ;  /* 0x000000070e067223 */ /* 0x000fe20000000003 */
[C---:B------:R-:W-:Y:S01]  /*34f0*/  IADD3 R3, PT, PT, R17.reuse, 0xf, RZ ;  /* 0x0000000f11037810 */ /* 0x040fe20007ffe0ff */
[----:B------:R-:W-:Y:S02]  /*3500*/  VIADD R17, R17, 0x10 ;  /* 0x0000001011117836 */ /* 0x000fe40000000000 */
[----:B------:R-:W-:Y:S01]  /*3510*/  FADD R11, R11, 1 ;  /* 0x3f8000000b0b7421 */ /* 0x000fe20000000000 */
[----:B------:R-:W-:Y:S01]  /*3520*/  I2FP.F32.U32 R16, R16 ;  /* 0x0000001000107245 */ /* 0x000fe20000201000 */
[----:B------:R-:W-:Y:S01]  /*3530*/  FADD R14, R21, R14 ;  /* 0x0000000e150e7221 */ /* 0x000fe20000000000 */
[----:B------:R-:W-:Y:S01]  /*3540*/  I2FP.F32.U32 R3, R3 ;  /* 0x0000000300037245 */ /* 0x000fe20000201000 */
[----:B------:R-:W-:Y:S01]  /*3550*/  FFMA R6, R13, R11, R6 ;  /* 0x0000000b0d067223 */ /* 0x000fe20000000006 */
[----:B------:R-:W-:Y:S01]  /*3560*/  ISETP.NE.AND P1, PT, R17, R20, PT ;  /* 0x000000141100720c */ /* 0x000fe20003f25270 */
[----:B------:R-:W-:Y:S01]  /*3570*/  FADD R16, R16, 1 ;  /* 0x3f80000010107421 */ /* 0x000fe20000000000 */
[----:B------:R-:W-:Y:S01]  /*3580*/  FADD R14, R14, R13 ;  /* 0x0000000d0e0e7221 */ /* 0x000fe20000000000 */
[----:B------:R-:W-:-:S02]  /*3590*/  FADD R3, R3, 1 ;  /* 0x3f80000003037421 */ /* 0x000fc40000000000 */
[----:B------:R-:W-:Y:S01]  /*35a0*/  FFMA R6, R15, R16, R6 ;  /* 0x000000100f067223 */ /* 0x000fe20000000006 */
[----:B------:R-:W-:-:S03]  /*35b0*/  FADD R14, R14, R15 ;  /* 0x0000000f0e0e7221 */ /* 0x000fc60000000000 */
[----:B------:R-:W-:Y:S01]  /*35c0*/  FFMA R11, R35, R3, R6 ;  /* 0x00000003230b7223 */ /* 0x000fe20000000006 */
[----:B------:R-:W-:-:S03]  /*35d0*/  FADD R3, R14, R35 ;  /* 0x000000230e037221 */ /* 0x000fc60000000000 */
[----:B------:R-:W-:Y:S05]  /*35e0*/  @P1 BRA `(.L_x_153) ;  /* 0xfffffff800681947 */ /* 0x000fea000383ffff */
.L_x_152:
[----:B------:R-:W-:Y:S01]  /*35f0*/  FMUL R2, R9, R8 ;  /* 0x0000000809027220 */ /* 0x000fe20000400000 */
[----:B------:R-:W-:Y:S06]  /*3600*/  @!P0 BRA `(.L_x_154) ;  /* 0x00000008006c8947 */ /* 0x000fec0003800000 */
[----:B------:R-:W-:Y:S02]  /*3610*/  ISETP.GE.U32.AND P1, PT, R39, 0x8, PT ;  /* 0x000000082700780c */ /* 0x000fe40003f26070 */
[----:B------:R-:W-:-:S04]  /*3620*/  LOP3.LUT R34, R19, 0x7, RZ, 0xc0, !PT ;  /* 0x0000000713227812 */ /* 0x000fc800078ec0ff */
[----:B------:R-:W-:-:S07]  /*3630*/  ISETP.NE.AND P0, PT, R34, RZ, PT ;  /* 0x000000ff2200720c */ /* 0x000fce0003f05270 */
[----:B------:R-:W-:Y:S06]  /*3640*/  @!P1 BRA `(.L_x_155) ;  /* 0x00000004004c9947 */ /* 0x000fec0003800000 */
[----:B--2---:R-:W0:Y:S01]  /*3650*/  LDC.64 R4, c[0x0][0x3c8] ;  /* 0x0000f200ff047b82 */ /* 0x004e220000000a00 */
[----:B------:R-:W-:Y:S01]  /*3660*/  IADD3 R36, P1, PT, R25, R24, RZ ;  /* 0x0000001819247210 */ /* 0x000fe20007f3e0ff */
[C---:B------:R-:W-:Y:S01]  /*3670*/  VIADD R29, R20.reuse, 0x2 ;  /* 0x00000002141d7836 */ /* 0x040fe20000000000 */
[----:B------:R-:W-:Y:S02]  /*3680*/  IADD3 R31, PT, PT, R20, 0x1, RZ ;  /* 0x00000001141f7810 */ /* 0x000fe40007ffe0ff */
[----:B------:R-:W-:Y:S02]  /*3690*/  LEA.HI.X.SX32 R35, R24, RZ, 0x1, P1 ;  /* 0x000000ff18237211 */ /* 0x000fe400008f0eff */
[CC--:B------:R-:W-:Y:S02]  /*36a0*/  IADD3 R13, P2, PT, R31.reuse, R36.reuse, RZ ;  /* 0x000000241f0d7210 */ /* 0x0c0fe40007f5e0ff */
[----:B------:R-:W-:Y:S02]  /*36b0*/  IADD3 R15, P1, PT, R20, R36, RZ ;  /* 0x00000024140f7210 */ /* 0x000fe40007f3e0ff */
[----:B------:R-:W-:-:S02]  /*36c0*/  LEA.HI.X.SX32 R26, R31, R35, 0x1, P2 ;  /* 0x000000231f1a7211 */ /* 0x000fc400010f0eff */
[CC--:B------:R-:W-:Y:S02]  /*36d0*/  LEA.HI.X.SX32 R32, R20.reuse, R35.reuse, 0x1, P1 ;  /* 0x0000002314207211 */ /* 0x0c0fe400008f0eff */
[----:B------:R-:W-:Y:S02]  /*36e0*/  IADD3 R28, PT, PT, R20, 0x3, RZ ;  /* 0x00000003141c7810 */ /* 0x000fe40007ffe0ff */
[CC--:B------:R-:W-:Y:S02]  /*36f0*/  IADD3 R7, P3, PT, R29.reuse, R36.reuse, RZ ;  /* 0x000000241d077210 */ /* 0x0c0fe40007f7e0ff */
[C---:B------:R-:W-:Y:S02]  /*3700*/  IADD3 R9, P4, PT, R28.reuse, R36, RZ ;  /* 0x000000241c097210 */ /* 0x040fe40007f9e0ff */
[-C--:B------:R-:W-:Y:S02]  /*3710*/  LEA.HI.X.SX32 R14, R29, R35.reuse, 0x1, P3 ;  /* 0x000000231d0e7211 */ /* 0x080fe400018f0eff */
[----:B------:R-:W-:-:S02]  /*3720*/  LEA.HI.X.SX32 R12, R28, R35, 0x1, P4 ;  /* 0x000000231c0c7211 */ /* 0x000fc400020f0eff */
[-C--:B0-----:R-:W-:Y:S02]  /*3730*/  LEA R16, P2, R13, R4.reuse, 0x2 ;  /* 0x000000040d107211 */ /* 0x081fe400078410ff */
[-C--:B------:R-:W-:Y:S02]  /*3740*/  LEA R22, P1, R15, R4.reuse, 0x2 ;  /* 0x000000040f167211 */ /* 0x080fe400078210ff */
[-C--:B------:R-:W-:Y:S01]  /*3750*/  LEA.HI.X R17, R13, R5.reuse, R26, 0x2, P2 ;  /* 0x000000050d117211 */ /* 0x080fe200010f141a */
[----:B------:R-:W-:Y:S01]  /*3760*/  VIADD R26, R20, 0x4 ;  /* 0x00000004141a7836 */ /* 0x000fe20000000000 */
[----:B------:R-:W-:Y:S02]  /*3770*/  LEA.HI.X R23, R15, R5, R32, 0x2, P1 ;  /* 0x000000050f177211 */ /* 0x000fe400008f1420 */
[-C--:B------:R-:W-:Y:S01]  /*3780*/  LEA R6, P3, R7, R4.reuse, 0x2 ;  /* 0x0000000407067211 */ /* 0x080fe200078610ff */
[----:B------:R-:W2:Y:S01]  /*3790*/  LDG.E R33, desc[UR8][R16.64+-0x4] ;  /* 0xfffffc0810217981 */ /* 0x000ea2000c1e1900 */
[----:B------:R-:W-:-:S02]  /*37a0*/  LEA R8, P4, R9, R4, 0x2 ;  /* 0x0000000409087211 */ /* 0x000fc400078810ff */
[----:B------:R-:W-:Y:S01]  /*37b0*/  IADD3 R21, PT, PT, R20, 0x5, RZ ;  /* 0x0000000514157810 */ /* 0x000fe20007ffe0ff */
[----:B------:R0:W3:Y:S01]  /*37c0*/  LDG.E R22, desc[UR8][R22.64+-0x4] ;  /* 0xfffffc0816167981 */ /* 0x0000e2000c1e1900 */
[-C--:B------:R-:W-:Y:S01]  /*37d0*/  IADD3 R13, P1, PT, R26, R36.reuse, RZ ;  /* 0x000000241a0d7210 */ /* 0x080fe20007f3e0ff */
[----:B------:R-:W-:Y:S01]  /*37e0*/  VIADD R32, R20, 0x6 ;  /* 0x0000000614207836 */ /* 0x000fe20000000000 */
[-C--:B------:R-:W-:Y:S02]  /*37f0*/  LEA.HI.X R7, R7, R5.reuse, R14, 0x2, P3 ;  /* 0x0000000507077211 */ /* 0x080fe400018f140e */
[----:B------:R-:W-:Y:S02]  /*3800*/  LEA.HI.X R9, R9, R5, R12, 0x2, P4 ;  /* 0x0000000509097211 */ /* 0x000fe400020f140c */
[----:B------:R-:W-:Y:S01]  /*3810*/  IADD3 R15, P2, PT, R21, R36, RZ ;  /* 0x00000024150f7210 */ /* 0x000fe20007f5e0ff */
[----:B------:R1:W4:Y:S01]  /*3820*/  LDG.E R6, desc[UR8][R6.64+-0x4] ;  /* 0xfffffc0806067981 */ /* 0x000322000c1e1900 */
[----:B------:R-:W-:-:S02]  /*3830*/  LEA.HI.X.SX32 R40, R26, R35, 0x1, P1 ;  /* 0x000000231a287211 */ /* 0x000fc400008f0eff */
[-C--:B------:R-:W-:Y:S01]  /*3840*/  LEA R12, P1, R13, R4.reuse, 0x2 ;  /* 0x000000040d0c7211 */ /* 0x080fe200078210ff */
[----:B------:R-:W5:Y:S01]  /*3850*/  LDG.E R8, desc[UR8][R8.64+-0x4] ;  /* 0xfffffc0808087981 */ /* 0x000f62000c1e1900 */
[----:B------:R-:W-:Y:S02]  /*3860*/  LEA.HI.X.SX32 R38, R21, R35, 0x1, P2 ;  /* 0x0000002315267211 */ /* 0x000fe400010f0eff */
[----:B------:R-:W-:Y:S02]  /*3870*/  LEA R14, P2, R15, R4, 0x2 ;  /* 0x000000040f0e7211 */ /* 0x000fe400078410ff */
[-C--:B------:R-:W-:Y:S02]  /*3880*/  LEA.HI.X R13, R13, R5.reuse, R40, 0x2, P1 ;  /* 0x000000050d0d7211 */ /* 0x080fe400008f1428 */
[----:B------:R-:W-:Y:S02]  /*3890*/  IADD3 R37, P1, PT, R32, R36, RZ ;  /* 0x0000002420257210 */ /* 0x000fe40007f3e0ff */
[----:B0-----:R-:W-:Y:S01]  /*38a0*/  IADD3 R23, PT, PT, R20, 0x7, RZ ;  /* 0x0000000714177810 */ /* 0x001fe20007ffe0ff */
[----:B------:R-:W5:Y:S01]  /*38b0*/  LDG.E R12, desc[UR8][R12.64+-0x4] ;  /* 0xfffffc080c0c7981 */ /* 0x000f62000c1e1900 */
[----:B------:R-:W-:-:S02]  /*38c0*/  LEA.HI.X R15, R15, R5, R38, 0x2, P2 ;  /* 0x000000050f0f7211 */ /* 0x000fc400010f1426 */
[----:B------:R-:W-:Y:S02]  /*38d0*/  LEA.HI.X.SX32 R38, R32, R35, 0x1, P1 ;  /* 0x0000002320267211 */ /* 0x000fe400008f0eff */
[----:B------:R-:W-:Y:S01]  /*38e0*/  LEA R16, P1, R37, R4, 0x2 ;  /* 0x0000000425107211 */ /* 0x000fe200078210ff */
[----:B------:R-:W5:Y:S01]  /*38f0*/  LDG.E R14, desc[UR8][R14.64+-0x4] ;  /* 0xfffffc080e0e7981 */ /* 0x000f62000c1e1900 */
[----:B------:R-:W-:Y:S02]  /*3900*/  IADD3 R36, P2, PT, R23, R36, RZ ;  /* 0x0000002417247210 */ /* 0x000fe40007f5e0ff */
[----:B------:R-:W-:Y:S02]  /*3910*/  LEA.HI.X R17, R37, R5, R38, 0x2, P1 ;  /* 0x0000000525117211 */ /* 0x000fe400008f1426 */
[----:B------:R-:W-:Y:S02]  /*3920*/  LEA.HI.X.SX32 R35, R23, R35, 0x1, P2 ;  /* 0x0000002317237211 */ /* 0x000fe400010f0eff */
[C---:B------:R-:W-:Y:S01]  /*3930*/  LEA R4, P1, R36.reuse, R4, 0x2 ;  /* 0x0000000424047211 */ /* 0x040fe200078210ff */
[----:B------:R-:W5:Y:S03]  /*3940*/  LDG.E R16, desc[UR8][R16.64+-0x4] ;  /* 0xfffffc0810107981 */ /* 0x000f66000c1e1900 */
[----:B------:R-:W-:-:S05]  /*3950*/  LEA.HI.X R5, R36, R5, R35, 0x2, P1 ;  /* 0x0000000524057211 */ /* 0x000fca00008f1423 */
[----:B------:R-:W5:Y:S01]  /*3960*/  LDG.E R4, desc[UR8][R4.64+-0x4] ;  /* 0xfffffc0804047981 */ /* 0x000f62000c1e1900 */
[----:B-1----:R-:W-:Y:S02]  /*3970*/  I2FP.F32.U32 R7, R20 ;  /* 0x0000001400077245 */ /* 0x002fe40000201000 */
[----:B------:R-:W-:-:S03]  /*3980*/  I2FP.F32.U32 R31, R31 ;  /* 0x0000001f001f7245 */ /* 0x000fc60000201000 */
[----:B------:R-:W-:Y:S01]  /*3990*/  FADD R7, R7, 1 ;  /* 0x3f80000007077421 */ /* 0x000fe20000000000 */
[----:B------:R-:W-:Y:S01]  /*39a0*/  I2FP.F32.U32 R29, R29 ;  /* 0x0000001d001d7245 */ /* 0x000fe20000201000 */
[----:B------:R-:W-:Y:S01]  /*39b0*/  FADD R31, R31, 1 ;  /* 0x3f8000001f1f7421 */ /* 0x000fe20000000000 */
        /* <DEDUP_REMOVED lines=9> */
[----:B------:R-:W-:Y:S02]  /*3a50*/  FADD R32, R32, 1 ;  /* 0x3f80000020207421 */ /* 0x000fe40000000000 */
[----:B------:R-:W-:Y:S01]  /*3a60*/  FADD R23, R23, 1 ;  /* 0x3f80000017177421 */ /* 0x000fe20000000000 */
[----:B------:R-:W-:Y:S02]  /*3a70*/  VIADD R20, R20, 0x8 ;  /* 0x0000000814147836 */ /* 0x000fe40000000000 */
[----:B---3--:R-:W-:Y:S01]  /*3a80*/  FFMA R36, R22, R7, R11 ;  /* 0x0000000716247223 */ /* 0x008fe2000000000b */
[----:B------:R-:W-:-:S03]  /*3a90*/  FADD R22, R3, R22 ;  /* 0x0000001603167221 */ /* 0x000fc60000000000 */
[----:B--2---:R-:W-:Y:S01]  /*3aa0*/  FFMA R31, R33, R31, R36 ;  /* 0x0000001f211f7223 */ /* 0x004fe20000000024 */
[----:B------:R-:W-:-:S03]  /*3ab0*/  FADD R33, R22, R33 ;  /* 0x0000002116217221 */ /* 0x000fc60000000000 */
[----:B----4-:R-:W-:Y:S01]  /*3ac0*/  FFMA R29, R6, R29, R31 ;  /* 0x0000001d061d7223 */ /* 0x010fe2000000001f */
[----:B------:R-:W-:-:S03]  /*3ad0*/  FADD R33, R33, R6 ;  /* 0x0000000621217221 */ /* 0x000fc60000000000 */
[----:B-----5:R-:W-:Y:S01]  /*3ae0*/  FFMA R29, R8, R28, R29 ;  /* 0x0000001c081d7223 */ /* 0x020fe2000000001d */
[----:B------:R-:W-:-:S03]  /*3af0*/  FADD R33, R33, R8 ;  /* 0x0000000821217221 */ /* 0x000fc60000000000 */
[----:B------:R-:W-:Y:S01]  /*3b00*/  FFMA R29, R12, R26, R29 ;  /* 0x0000001a0c1d7223 */ /* 0x000fe2000000001d */
[----:B------:R-:W-:-:S03]  /*3b10*/  FADD R33, R33, R12 ;  /* 0x0000000c21217221 */ /* 0x000fc60000000000 */
[----:B------:R-:W-:Y:S01]  /*3b20*/  FFMA R21, R14, R21, R29 ;  /* 0x000000150e157223 */ /* 0x000fe2000000001d */
[----:B------:R-:W-:-:S03]  /*3b30*/  FADD R33, R33, R14 ;  /* 0x0000000e21217221 */ /* 0x000fc60000000000 */
[----:B------:R-:W-:Y:S01]  /*3b40*/  FFMA R21, R16, R32, R21 ;  /* 0x0000002010157223 */ /* 0x000fe20000000015 */
[----:B------:R-:W-:-:S03]  /*3b50*/  FADD R33, R33, R16 ;  /* 0x0000001021217221 */ /* 0x000fc60000000000 */
[----:B------:R-:W-:Y:S01]  /*3b60*/  FFMA R11, R4, R23, R21 ;  /* 0x00000017040b7223 */ /* 0x000fe20000000015 */
[----:B------:R-:W-:-:S07]  /*3b70*/  FADD R3, R33, R4 ;  /* 0x0000000421037221 */ /* 0x000fce0000000000 */
.L_x_155:
[----:B------:R-:W-:Y:S05]  /*3b80*/  @!P0 BRA `(.L_x_154) ;  /* 0x00000004000c8947 */ /* 0x000fea0003800000 */
        /* <DEDUP_REMOVED lines=9> */
[-C--:B------:R-:W-:Y:S02]  /*3c20*/  IADD3 R7, P1, PT, R20, R13.reuse, RZ ;  /* 0x0000000d14077210 */ /* 0x080fe40007f3e0ff */
[----:B------:R-:W-:Y:S02]  /*3c30*/  IADD3 R17, P2, PT, R16, R13, RZ ;  /* 0x0000000d10117210 */ /* 0x000fe40007f5e0ff */
[----:B------:R-:W-:-:S02]  /*3c40*/  LEA.HI.X.SX32 R12, R20, R15, 0x1, P1 ;  /* 0x0000000f140c7211 */ /* 0x000fc400008f0eff */
[----:B------:R-:W-:Y:S02]  /*3c50*/  LEA.HI.X.SX32 R22, R16, R15, 0x1, P2 ;  /* 0x0000000f10167211 */ /* 0x000fe400010f0eff */
[----:B------:R-:W-:Y:S02]  /*3c60*/  IADD3 R21, P3, PT, R26, R13, RZ ;  /* 0x0000000d1a157210 */ /* 0x000fe40007f7e0ff */
[----:B------:R-:W-:Y:S02]  /*3c70*/  IADD3 R28, PT, PT, R20, 0x3, RZ ;  /* 0x00000003141c7810 */ /* 0x000fe40007ffe0ff */
[-C--:B0-----:R-:W-:Y:S02]  /*3c80*/  LEA R8, P1, R7, R4.reuse, 0x2 ;  /* 0x0000000407087211 */ /* 0x081fe400078210ff */
[----:B------:R-:W-:Y:S02]  /*3c90*/  LEA R6, P2, R17, R4, 0x2 ;  /* 0x0000000411067211 */ /* 0x000fe400078410ff */
[----:B------:R-:W-:-:S02]  /*3ca0*/  LEA.HI.X R9, R7, R5, R12, 0x2, P1 ;  /* 0x0000000507097211 */ /* 0x000fc400008f140c */
[----:B------:R-:W-:Y:S02]  /*3cb0*/  LEA.HI.X R7, R17, R5, R22, 0x2, P2 ;  /* 0x0000000511077211 */ /* 0x000fe400010f1416 */
[----:B------:R-:W-:Y:S01]  /*3cc0*/  LEA.HI.X.SX32 R22, R26, R15, 0x1, P3 ;  /* 0x0000000f1a167211 */ /* 0x000fe200018f0eff */
[----:B------:R-:W2:Y:S01]  /*3cd0*/  LDG.E R8, desc[UR8][R8.64+-0x4] ;  /* 0xfffffc0808087981 */ /* 0x000ea2000c1e1900 */
[C---:B------:R-:W-:Y:S02]  /*3ce0*/  LEA R12, P1, R21.reuse, R4, 0x2 ;  /* 0x00000004150c7211 */ /* 0x040fe400078210ff */
[C---:B------:R-:W-:Y:S01]  /*3cf0*/  IADD3 R17, P2, PT, R28.reuse, R13, RZ ;  /* 0x0000000d1c117210 */ /* 0x040fe20007f5e0ff */
[----:B------:R-:W3:Y:S01]  /*3d00*/  LDG.E R6, desc[UR8][R6.64+-0x4] ;  /* 0xfffffc0806067981 */ /* 0x000ee2000c1e1900 */
[----:B------:R-:W-:Y:S02]  /*3d10*/  LEA.HI.X R13, R21, R5, R22, 0x2, P1 ;  /* 0x00000005150d7211 */ /* 0x000fe400008f1416 */
[----:B------:R-:W-:-:S02]  /*3d20*/  LEA.HI.X.SX32 R22, R28, R15, 0x1, P2 ;  /* 0x0000000f1c167211 */ /* 0x000fc400010f0eff */
[C---:B------:R-:W-:Y:S01]  /*3d30*/  LEA R4, P1, R17.reuse, R4, 0x2 ;  /* 0x0000000411047211 */ /* 0x040fe200078210ff */
[----:B------:R-:W4:Y:S03]  /*3d40*/  LDG.E R12, desc[UR8][R12.64+-0x4] ;  /* 0xfffffc080c0c7981 */ /* 0x000f26000c1e1900 */
[----:B------:R-:W-:-:S05]  /*3d50*/  LEA.HI.X R5, R17, R5, R22, 0x2, P1 ;  /* 0x0000000511057211 */ /* 0x000fca00008f1416 */
[----:B------:R-:W5:Y:S01]  /*3d60*/  LDG.E R4, desc[UR8][R4.64+-0x4] ;  /* 0xfffffc0804047981 */ /* 0x000f62000c1e1900 */
[----:B------:R-:W-:Y:S02]  /*3d70*/  I2FP.F32.U32 R15, R20 ;  /* 0x00000014000f7245 */ /* 0x000fe40000201000 */
        /* <DEDUP_REMOVED lines=16> */
.L_x_156:
[----:B------:R-:W-:Y:S05]  /*3e80*/  @!P0 BRA `(.L_x_154) ;  /* 0x00000000004c8947 */ /* 0x000fea0003800000 */
[----:B------:R-:W0:Y:S01]  /*3e90*/  LDCU.64 UR4, c[0x0][0x3c8] ;  /* 0x00007900ff0477ac */ /* 0x000e220008000a00 */
[----:B------:R-:W-:Y:S02]  /*3ea0*/  IADD3 R7, P0, PT, R25, R24, RZ ;  /* 0x0000001819077210 */ /* 0x000fe40007f1e0ff */
[----:B------:R-:W-:Y:S02]  /*3eb0*/  IADD3 R14, PT, PT, -R14, RZ, RZ ;  /* 0x000000ff0e0e7210 */ /* 0x000fe40007ffe1ff */
[----:B------:R-:W-:Y:S01]  /*3ec0*/  LEA.HI.X.SX32 R9, R24, RZ, 0x1, P0 ;  /* 0x000000ff18097211 */ /* 0x000fe200000f0eff */
[----:B0-----:R-:W-:-:S04]  /*3ed0*/  UIADD3 UR4, UP0, UPT, UR4, -0x4, URZ ;  /* 0xfffffffc04047890 */ /* 0x001fc8000ff1e0ff */
[----:B------:R-:W-:-:S12]  /*3ee0*/  UIADD3.X UR5, UPT, UPT, UR5, -0x1, URZ, UP0, !UPT ;  /* 0xffffffff05057890 */ /* 0x000fd800087fe4ff */
.L_x_157:
[----:B--2---:R-:W-:-:S04]  /*3ef0*/  IADD3 R5, P0, PT, R20, R7, RZ ;  /* 0x0000000714057210 */ /* 0x004fc80007f1e0ff */
[----:B------:R-:W-:Y:S02]  /*3f00*/  LEA.HI.X.SX32 R6, R20, R9, 0x1, P0 ;  /* 0x0000000914067211 */ /* 0x000fe400000f0eff */
[----:B------:R-:W-:-:S04]  /*3f10*/  LEA R4, P0, R5, UR4, 0x2 ;  /* 0x0000000405047c11 */ /* 0x000fc8000f8010ff */
[----:B------:R-:W-:-:S05]  /*3f20*/  LEA.HI.X R5, R5, UR5, R6, 0x2, P0 ;  /* 0x0000000505057c11 */ /* 0x000fca00080f1406 */
[----:B------:R-:W2:Y:S01]  /*3f30*/  LDG.E R4, desc[UR8][R4.64] ;  /* 0x0000000804047981 */ /* 0x000ea2000c1e1900 */
[----:B------:R-:W-:Y:S01]  /*3f40*/  VIADD R14, R14, 0x1 ;  /* 0x000000010e0e7836 */ /* 0x000fe20000000000 */
[----:B------:R-:W-:Y:S02]  /*3f50*/  I2FP.F32.U32 R6, R20 ;  /* 0x0000001400067245 */ /* 0x000fe40000201000 */
[----:B------:R-:W-:Y:S02]  /*3f60*/  IADD3 R20, PT, PT, R20, 0x1, RZ ;  /* 0x0000000114147810 */ /* 0x000fe40007ffe0ff */
[----:B------:R-:W-:Y:S01]  /*3f70*/  ISETP.NE.AND P0, PT, R14, RZ, PT ;  /* 0x000000ff0e00720c */ /* 0x000fe20003f05270 */
[----:B------:R-:W-:-:S04]  /*3f80*/  FADD R6, R6, 1 ;  /* 0x3f80000006067421 */ /* 0x000fc80000000000 */
[C---:B--2---:R-:W-:Y:S01]  /*3f90*/  FFMA R11, R4.reuse, R6, R11 ;  /* 0x00000006040b7223 */ /* 0x044fe2000000000b */
[----:B------:R-:W-:-:S07]  /*3fa0*/  FADD R3, R4, R3 ;  /* 0x0000000304037221 */ /* 0x000fce0000000000 */
[----:B------:R-:W-:Y:S05]  /*3fb0*/  @P0 BRA `(.L_x_157) ;  /* 0xfffffffc00cc0947 */ /* 0x000fea000383ffff */
.L_x_154:
[----:B--2---:R-:W0:Y:S01]  /*3fc0*/  LDC.64 R4, c[0x0][0x3c8] ;  /* 0x0000f200ff047b82 */ /* 0x004e220000000a00 */
[----:B------:R-:W-:-:S05]  /*3fd0*/  IADD3 R18, PT, PT, R18, R19, R25 ;  /* 0x0000001312127210 */ /* 0x000fca0007ffe019 */
[----:B0-----:R-:W-:-:S06]  /*3fe0*/  IMAD.WIDE R4, R18, 0x4, R4 ;  /* 0x0000000412047825 */ /* 0x001fcc00078e0204 */
[----:B------:R-:W2:Y:S01]  /*3ff0*/  LDG.E R4, desc[UR8][R4.64] ;  /* 0x0000000804047981 */ /* 0x000ea2000c1e1900 */
[----:B------:R-:W0:Y:S02]  /*4000*/  MUFU.RCP R7, R2 ;  /* 0x0000000200077308 */ /* 0x000e240000001000 */
[----:B0-----:R-:W-:-:S04]  /*4010*/  FFMA R6, R7, -R2, 1 ;  /* 0x3f80000007067423 */ /* 0x001fc80000000802 */
[----:B------:R-:W-:Y:S01]  /*4020*/  FFMA R6, R7, R6, R7 ;  /* 0x0000000607067223 */ /* 0x000fe20000000007 */
[----:B--2---:R-:W-:Y:S01]  /*4030*/  FFMA R9, R0, R4, R11 ;  /* 0x0000000400097223 */ /* 0x004fe2000000000b */
[----:B------:R-:W-:-:S03]  /*4040*/  FADD R8, R4, R3 ;  /* 0x0000000304087221 */ /* 0x000fc60000000000 */
[----:B------:R-:W0:Y:S01]  /*4050*/  FCHK P0, R9, R2 ;  /* 0x0000000209007302 */ /* 0x000e220000000000 */
[----:B------:R-:W-:-:S04]  /*4060*/  FFMA R7, R9, R6, RZ ;  /* 0x0000000609077223 */ /* 0x000fc800000000ff */
[----:B------:R-:W-:-:S04]  /*4070*/  FFMA R11, R7, -R2, R9 ;  /* 0x80000002070b7223 */ /* 0x000fc80000000009 */
[----:B------:R-:W-:Y:S01]  /*4080*/  FFMA R3, R6, R11, R7 ;  /* 0x0000000b06037223 */ /* 0x000fe20000000007 */
[----:B0-----:R-:W-:Y:S06]  /*4090*/  @!P0 BRA `(.L_x_158) ;  /* 0x0000000000108947 */ /* 0x001fec0003800000 */
[----:B------:R-:W-:Y:S01]  /*40a0*/  IMAD.MOV.U32 R4, RZ, RZ, R9 ;  /* 0x000000ffff047224 */ /* 0x000fe200078e0009 */
[----:B------:R-:W-:Y:S02]  /*40b0*/  MOV R3, R2 ;  /* 0x0000000200037202 */ /* 0x000fe40000000f00 */
[----:B------:R-:W-:-:S07]  /*40c0*/  MOV R32, 0x40e0 ;  /* 0x000040e000207802 */ /* 0x000fce0000000f00 */
[----:B------:R-:W-:Y:S05]  /*40d0*/  CALL.REL.NOINC `($__internal_5_$__cuda_sm3x_div_rn_noftz_f32_slowpath) ;  /* 0x0000000c00dc7944 */ /* 0x000fea0003c00000 */
.L_x_158:
[----:B------:R-:W0:Y:S01]  /*40e0*/  LDC.64 R4, c[0x0][0x3c8] ;  /* 0x0000f200ff047b82 */ /* 0x000e220000000a00 */
[----:B------:R-:W-:Y:S01]  /*40f0*/  IADD3 R7, P0, PT, R25, R24, RZ ;  /* 0x0000001819077210 */ /* 0x000fe20007f1e0ff */
[----:B------:R-:W1:Y:S03]  /*4100*/  LDCU UR4, c[0x0][0x3b8] ;  /* 0x00007700ff0477ac */ /* 0x000e660008000800 */
[----:B------:R-:W-:-:S03]  /*4110*/  LEA.HI.X.SX32 R14, R24, RZ, 0x1, P0 ;  /* 0x000000ff180e7211 */ /* 0x000fc600000f0eff */
[----:B------:R-:W2:Y:S01]  /*4120*/  LDC.64 R12, c[0x0][0x3d0] ;  /* 0x0000f400ff0c7b82 */ /* 0x000ea20000000a00 */
[----:B0-----:R-:W-:-:S04]  /*4130*/  LEA R6, P0, R7, R4, 0x2 ;  /* 0x0000000407067211 */ /* 0x001fc800078010ff */
[----:B------:R-:W-:Y:S01]  /*4140*/  LEA.HI.X R7, R7, R5, R14, 0x2, P0 ;  /* 0x0000000507077211 */ /* 0x000fe200000f140e */
[----:B--2---:R-:W-:-:S05]  /*4150*/  IMAD.WIDE R18, R18, 0x4, R12 ;  /* 0x0000000412127825 */ /* 0x004fca00078e020c */
[----:B------:R0:W-:Y:S04]  /*4160*/  STG.E desc[UR8][R18.64], R3 ;  /* 0x0000000312007986 */ /* 0x0001e8000c101908 */
[----:B------:R0:W5:Y:S01]  /*4170*/  LDG.E R11, desc[UR8][R6.64+-0x4] ;  /* 0xfffffc08060b7981 */ /* 0x000162000c1e1900 */
[----:B-1----:R-:W-:-:S13]  /*4180*/  ISETP.GE.AND P0, PT, R10, UR4, PT ;  /* 0x000000040a007c0c */ /* 0x002fda000bf06270 */
[----:B0-----:R-:W-:Y:S05]  /*4190*/  @P0 EXIT ;  /* 0x000000000000094d */ /* 0x001fea0003800000 */
[----:B------:R-:W-:Y:S02]  /*41a0*/  IMAD.IADD R24, R27, 0x1, R24 ;  /* 0x000000011b187824 */ /* 0x000fe400078e0218 */
[----:B------:R-:W-:-:S03]  /*41b0*/  FADD R15, R9, -R8 ;  /* 0x80000008090f7221 */ /* 0x000fc60000000000 */
[----:B------:R-:W-:-:S04]  /*41c0*/  IADD3 R7, PT, PT, -R24, UR4, RZ ;  /* 0x0000000418077c10 */ /* 0x000fc8000fffe1ff */
[----:B------:R-:W-:-:S04]  /*41d0*/  IADD3 R3, PT, PT, R7, 0x1, RZ ;  /* 0x0000000107037810 */ /* 0x000fc80007ffe0ff */
[----:B------:R-:W-:Y:S01]  /*41e0*/  LOP3.LUT P0, R6, R3, 0x3, RZ, 0xc0, !PT ;  /* 0x0000000303067812 */ /* 0x000fe2000780c0ff */
[----:B-----5:R-:W-:-:S12]  /*41f0*/  FADD R3, R8, -R11 ;  /* 0x8000000b08037221 */ /* 0x020fd80000000000 */
[----:B------:R-:W-:Y:S05]  /*4200*/  @!P0 BRA `(.L_x_159) ;  /* 0x0000000000988947 */ /* 0x000fea0003800000 */
[----:B------:R-:W0:Y:S01]  /*4210*/  LDCU UR4, c[0x0][0x3c0] ;  /* 0x00007800ff0477ac */ /* 0x000e220008000800 */
[----:B------:R-:W1:Y:S01]  /*4220*/  LDC.64 R12, c[0x0][0x3c8] ;  /* 0x0000f200ff0c7b82 */ /* 0x000e620000000a00 */
[----:B------:R-:W-:-:S03]  /*4230*/  IMAD.WIDE.U32 R8, R27, 0x4, RZ ;  /* 0x000000041b087825 */ /* 0x000fc600078e00ff */
[----:B------:R-:W-:-:S04]  /*4240*/  IADD3 R18, P0, PT, -R8, R4, RZ ;  /* 0x0000000408127210 */ /* 0x000fc80007f1e1ff */
[----:B------:R-:W2:Y:S01]  /*4250*/  LDC.64 R16, c[0x0][0x3d0] ;  /* 0x0000f400ff107b82 */ /* 0x000ea20000000a00 */
[----:B------:R-:W-:Y:S01]  /*4260*/  IMAD.X R19, R5, 0x1, ~R9, P0 ;  /* 0x0000000105137824 */ /* 0x000fe200000e0e09 */
[----:B------:R-:W-:Y:S02]  /*4270*/  IADD3 R9, PT, PT, -R6, RZ, RZ ;  /* 0x000000ff06097210 */ /* 0x000fe40007ffe1ff */
[----:B0-----:R-:W-:-:S04]  /*4280*/  IADD3 R30, PT, PT, R30, UR4, R27 ;  /* 0x000000041e1e7c10 */ /* 0x001fc8000fffe01b */
[----:B------:R-:W-:-:S07]  /*4290*/  IADD3 R11, PT, PT, R30, -0x1, R25 ;  /* 0xffffffff1e0b7810 */ /* 0x000fce0007ffe019 */
.L_x_161:
[----:B-1----:R-:W-:-:S06]  /*42a0*/  IMAD.WIDE R20, R11, 0x4, R12 ;  /* 0x000000040b147825 */ /* 0x002fcc00078e020c */
[----:B------:R-:W3:Y:S01]  /*42b0*/  LDG.E R20, desc[UR8][R20.64] ;  /* 0x0000000814147981 */ /* 0x000ee2000c1e1900 */
[----:B------:R-:W0:Y:S01]  /*42c0*/  MUFU.RCP R5, R2 ;  /* 0x0000000200057308 */ /* 0x000e220000001000 */
[----:B------:R-:W-:Y:S02]  /*42d0*/  IMAD.MOV.U32 R10, RZ, RZ, R24 ;  /* 0x000000ffff0a7224 */ /* 0x000fe400078e0018 */
[----:B------:R-:W-:-:S04]  /*42e0*/  IMAD.WIDE R22, R11, 0x4, R18 ;  /* 0x000000040b167825 */ /* 0x000fc800078e0212 */
[----:B0-----:R-:W-:-:S04]  /*42f0*/  FFMA R4, R5, -R2, 1 ;  /* 0x3f80000005047423 */ /* 0x001fc80000000802 */
[----:B------:R-:W-:Y:S01]  /*4300*/  FFMA R4, R5, R4, R5 ;  /* 0x0000000405047223 */ /* 0x000fe20000000005 */
[----:B---3--:R-:W-:Y:S01]  /*4310*/  FFMA R15, R0, R20, R15 ;  /* 0x00000014000f7223 */ /* 0x008fe2000000000f */
[----:B------:R-:W-:Y:S01]  /*4320*/  FADD R8, R20, R3 ;  /* 0x0000000314087221 */ /* 0x000fe20000000000 */
[----:B--2---:R-:W-:Y:S02]  /*4330*/  IMAD.WIDE R20, R11, 0x4, R16 ;  /* 0x000000040b147825 */ /* 0x004fe400078e0210 */
[----:B------:R-:W0:Y:S02]  /*4340*/  FCHK P0, R15, R2 ;  /* 0x000000020f007302 */ /* 0x000e240000000000 */
[----:B------:R-:W-:-:S04]  /*4350*/  FFMA R5, R4, R15, RZ ;  /* 0x0000000f04057223 */ /* 0x000fc800000000ff */
[----:B------:R-:W-:-:S04]  /*4360*/  FFMA R6, R5, -R2, R15 ;  /* 0x8000000205067223 */ /* 0x000fc8000000000f */
[----:B------:R-:W-:Y:S01]  /*4370*/  FFMA R5, R4, R6, R5 ;  /* 0x0000000604057223 */ /* 0x000fe20000000005 */
[----:B0-----:R-:W-:Y:S06]  /*4380*/  @!P0 BRA `(.L_x_160) ;  /* 0x0000000000148947 */ /* 0x001fec0003800000 */
[----:B------:R-:W-:Y:S01]  /*4390*/  MOV R4, R15 ;  /* 0x0000000f00047202 */ /* 0x000fe20000000f00 */
[----:B------:R-:W-:Y:S01]  /*43a0*/  IMAD.MOV.U32 R3, RZ, RZ, R2 ;  /* 0x000000ffff037224 */ /* 0x000fe200078e0002 */
[----:B------:R-:W-:-:S07]  /*43b0*/  MOV R32, 0x43d0 ;  /* 0x000043d000207802 */ /* 0x000fce0000000f00 */
[----:B------:R-:W-:Y:S05]  /*43c0*/  CALL.REL.NOINC `($__internal_5_$__cuda_sm3x_div_rn_noftz_f32_slowpath) ;  /* 0x0000000c00207944 */ /* 0x000fea0003c00000 */
[----:B------:R-:W-:-:S07]  /*43d0*/  MOV R5, R3 ;  /* 0x0000000300057202 */ /* 0x000fce0000000f00 */
.L_x_160:
[----:B------:R0:W-:Y:S04]  /*43e0*/  STG.E desc[UR8][R20.64], R5 ;  /* 0x0000000514007986 */ /* 0x0001e8000c101908 */
[----:B------:R-:W2:Y:S01]  /*43f0*/  LDG.E R23, desc[UR8][R22.64+0x4] ;  /* 0x0000040816177981 */ /* 0x000ea2000c1e1900 */
[----:B------:R-:W-:Y:S02]  /*4400*/  VIADD R9, R9, 0x1 ;  /* 0x0000000109097836 */ /* 0x000fe40000000000 */
[----:B------:R-:W-:Y:S01]  /*4410*/  FADD R15, R15, -R8 ;  /* 0x800000080f0f7221 */ /* 0x000fe20000000000 */
[----:B------:R-:W-:Y:S01]  /*4420*/  IADD3 R11, PT, PT, R11, 0x1, RZ ;  /* 0x000000010b0b7810 */ /* 0x000fe20007ffe0ff */
[----:B------:R-:W-:Y:S01]  /*4430*/  VIADD R24, R10, 0x1 ;  /* 0x000000010a187836 */ /* 0x000fe20000000000 */
[----:B------:R-:W-:Y:S01]  /*4440*/  ISETP.NE.AND P0, PT, R9, RZ, PT ;  /* 0x000000ff0900720c */ /* 0x000fe20003f05270 */
[----:B--2---:R-:W-:-:S12]  /*4450*/  FADD R3, R8, -R23 ;  /* 0x8000001708037221 */ /* 0x004fd80000000000 */
[----:B0-----:R-:W-:Y:S05]  /*4460*/  @P0 BRA `(.L_x_161) ;  /* 0xfffffffc008c0947 */ /* 0x001fea000383ffff */
.L_x_159:
[----:B------:R-:W-:-:S13]  /*4470*/  ISETP.GE.U32.AND P0, PT, R7, 0x3, PT ;  /* 0x000000030700780c */ /* 0x000fda0003f06070 */
[----:B------:R-:W-:Y:S05]  /*4480*/  @!P0 EXIT ;  /* 0x000000000000894d */ /* 0x000fea0003800000 */
[----:B------:R-:W0:Y:S01]  /*4490*/  LDCU.64 UR6, c[0x0][0x3c8] ;  /* 0x00007900ff0677ac */ /* 0x000e220008000a00 */
[----:B------:R-:W-:Y:S01]  /*44a0*/  IMAD.WIDE.U32 R4, R27, 0x4, RZ ;  /* 0x000000041b047825 */ /* 0x000fe200078e00ff */
[----:B------:R-:W-:Y:S01]  /*44b0*/  IADD3 R25, PT, PT, R25, R10, RZ ;  /* 0x0000000a19197210 */ /* 0x000fe20007ffe0ff */
[----:B------:R-:W1:Y:S03]  /*44c0*/  LDCU.64 UR4, c[0x0][0x3d0] ;  /* 0x00007a00ff0477ac */ /* 0x000e660008000a00 */
[C---:B------:R-:W-:Y:S01]  /*44d0*/  IADD3 R7, PT, PT, R25.reuse, 0x1, RZ ;  /* 0x0000000119077810 */ /* 0x040fe20007ffe0ff */
[----:B------:R-:W2:Y:S01]  /*44e0*/  LDCU UR10, c[0x0][0x3b8] ;  /* 0x00007700ff0a77ac */ /* 0x000ea20008000800 */
[----:B------:R-:W-:Y:S02]  /*44f0*/  IADD3 R11, PT, PT, R25, 0x3, RZ ;  /* 0x00000003190b7810 */ /* 0x000fe40007ffe0ff */
[----:B0-----:R-:W-:Y:S01]  /*4500*/  IADD3 R8, P0, PT, -R4, UR6, RZ ;  /* 0x0000000604087c10 */ /* 0x001fe2000ff1e1ff */
[----:B------:R-:W-:-:S03]  /*4510*/  UIADD3 UR6, UP0, UPT, UR6, 0x8, URZ ;  /* 0x0000000806067890 */ /* 0x000fc6000ff1e0ff */
[----:B------:R-:W-:Y:S01]  /*4520*/  IADD3.X R9, PT, PT, ~R5, UR7, RZ, P0, !PT ;  /* 0x0000000705097c10 */ /* 0x000fe200087fe5ff */
[----:B-1----:R-:W-:Y:S01]  /*4530*/  UIADD3 UR4, UP1, UPT, UR4, 0x8, URZ ;  /* 0x0000000804047890 */ /* 0x002fe2000ff3e0ff */
[----:B------:R-:W-:Y:S01]  /*4540*/  IADD3 R26, P0, PT, R8, 0x4, RZ ;  /* 0x00000004081a7810 */ /* 0x000fe20007f1e0ff */
[----:B------:R-:W-:Y:S01]  /*4550*/  UIADD3.X UR7, UPT, UPT, URZ, UR7, URZ, UP0, !UPT ;  /* 0x00000007ff077290 */ /* 0x000fe200087fe4ff */
[----:B--2---:R-:W-:Y:S01]  /*4560*/  VIADD R13, R10, -UR10 ;  /* 0x8000000a0a0d7c36 */ /* 0x004fe20008000000 */
[----:B------:R-:W-:Y:S01]  /*4570*/  UIADD3.X UR5, UPT, UPT, URZ, UR5, URZ, UP1, !UPT ;  /* 0x00000005ff057290 */ /* 0x000fe20008ffe4ff */
[----:B------:R-:W-:Y:S02]  /*4580*/  VIADD R10, R25, 0x2 ;  /* 0x00000002190a7836 */ /* 0x000fe40000000000 */
[----:B------:R-:W-:-:S09]  /*4590*/  IMAD.X R27, RZ, RZ, R9, P0 ;  /* 0x000000ffff1b7224 */ /* 0x000fd200000e0609 */
.L_x_166:
[----:B------:R-:W-:Y:S01]  /*45a0*/  MOV R18, UR6 ;  /* 0x0000000600127c02 */ /* 0x000fe20008000f00 */
[----:B------:R-:W-:-:S04]  /*45b0*/  IMAD.U32 R19, RZ, RZ, UR7 ;  /* 0x00000007ff137e24 */ /* 0x000fc8000f8e00ff */
[----:B------:R-:W-:-:S05]  /*45c0*/  IMAD.WIDE R18, R25, 0x4, R18 ;  /* 0x0000000419127825 */ /* 0x000fca00078e0212 */
[----:B------:R-:W2:Y:S01]  /*45d0*/  LDG.E R12, desc[UR8][R18.64+-0x8] ;  /* 0xfffff808120c7981 */ /* 0x000ea2000c1e1900 */
[----:B------:R-:W0:Y:S01]  /*45e0*/  MUFU.RCP R5, R2 ;  /* 0x0000000200057308 */ /* 0x000e220000001000 */
[----:B------:R-:W-:Y:S01]  /*45f0*/  MOV R16, UR4 ;  /* 0x0000000400107c02 */ /* 0x000fe20008000f00 */
[----:B------:R-:W-:Y:S02]  /*4600*/  IMAD.U32 R17, RZ, RZ, UR5 ;  /* 0x00000005ff117e24 */ /* 0x000fe4000f8e00ff */
[----:B------:R-:W-:-:S04]  /*4610*/  IMAD.WIDE R28, R7, 0x4, R26 ;  /* 0x00000004071c7825 */ /* 0x000fc800078e021a */
[----:B------:R-:W-:-:S04]  /*4620*/  IMAD.WIDE R22, R10, 0x4, R26 ;  /* 0x000000040a167825 */ /* 0x000fc800078e021a */
[----:B------:R-:W-:-:S04]  /*4630*/  IMAD.WIDE R20, R11, 0x4, R26 ;  /* 0x000000040b147825 */ /* 0x000fc800078e021a */
[----:B------:R-:W-:-:S04]  /*4640*/  IMAD.WIDE R30, R25, 0x4, R8 ;  /* 0x00000004191e7825 */ /* 0x000fc800078e0208 */
[----:B0-----:R-:W-:Y:S01]  /*4650*/  FFMA R4, R5, -R2, 1 ;  /* 0x3f80000005047423 */ /* 0x001fe20000000802 */
[----:B------:R-:W-:-:S04]  /*4660*/  IMAD.WIDE R16, R25, 0x4, R16 ;  /* 0x0000000419107825 */ /* 0x000fc800078e0210 */
        /* <DEDUP_REMOVED lines=12> */
.L_x_162:
[----:B------:R0:W-:Y:S04]  /*4730*/  STG.E desc[UR8][R16.64+-0x8], R3 ;  /* 0xfffff80310007986 */ /* 0x0001e8000c101908 */
[----:B------:R-:W2:Y:S04]  /*4740*/  LDG.E R5, desc[UR8][R18.64+-0x4] ;  /* 0xfffffc0812057981 */ /* 0x000ea8000c1e1900 */
        /* <DEDUP_REMOVED lines=13> */
[----:B------:R-:W-:Y:S01]  /*4820*/  MOV R4, R15 ;  /* 0x0000000f00047202 */ /* 0x000fe20000000f00 */
[----:B------:R-:W-:Y:S01]  /*4830*/  IMAD.MOV.U32 R3, RZ, RZ, R2 ;  /* 0x000000ffff037224 */ /* 0x000fe200078e0002 */
[----:B------:R-:W-:-:S07]  /*4840*/  MOV R32, 0x4860 ;  /* 0x0000486000207802 */ /* 0x000fce0000000f00 */
[----:B------:R-:W-:Y:S05]  /*4850*/  CALL.REL.NOINC `($__internal_5_$__cuda_sm3x_div_rn_noftz_f32_slowpath) ;  /* 0x0000000400fc7944 */ /* 0x000fea0003c00000 */
.L_x_163:
        /* <DEDUP_REMOVED lines=19> */
.L_x_164:
        /* <DEDUP_REMOVED lines=19> */
[----:B------:R-:W-:-:S07]  /*4ac0*/  MOV R5, R3 ;  /* 0x0000000300057202 */ /* 0x000fce0000000f00 */
.L_x_165:
[----:B------:R0:W-:Y:S04]  /*4ad0*/  STG.E desc[UR8][R16.64+0x4], R5 ;  /* 0x0000040510007986 */ /* 0x0001e8000c101908 */
[----:B------:R-:W2:Y:S01]  /*4ae0*/  LDG.E R21, desc[UR8][R20.64] ;  /* 0x0000000814157981 */ /* 0x000ea2000c1e1900 */
[----:B------:R-:W-:Y:S02]  /*4af0*/  VIADD R13, R13, 0x4 ;  /* 0x000000040d0d7836 */ /* 0x000fe40000000000 */
[----:B------:R-:W-:Y:S01]  /*4b00*/  FADD R15, R15, -R12 ;  /* 0x8000000c0f0f7221 */ /* 0x000fe20000000000 */
[----:B------:R-:W-:Y:S01]  /*4b10*/  IADD3 R7, PT, PT, R7, 0x4, RZ ;  /* 0x0000000407077810 */ /* 0x000fe20007ffe0ff */
[----:B------:R-:W-:Y:S01]  /*4b20*/  VIADD R10, R10, 0x4 ;  /* 0x000000040a0a7836 */ /* 0x000fe20000000000 */
[----:B------:R-:W-:Y:S01]  /*4b30*/  IADD3 R11, PT, PT, R11, 0x4, RZ ;  /* 0x000000040b0b7810 */ /* 0x000fe20007ffe0ff */
[----:B------:R-:W-:Y:S01]  /*4b40*/  VIADD R25, R25, 0x4 ;  /* 0x0000000419197836 */ /* 0x000fe20000000000 */
[----:B------:R-:W-:Y:S01]  /*4b50*/  ISETP.NE.AND P0, PT, R13, RZ, PT ;  /* 0x000000ff0d00720c */ /* 0x000fe20003f05270 */
[----:B--2---:R-:W-:-:S12]  /*4b60*/  FADD R3, R12, -R21 ;  /* 0x800000150c037221 */ /* 0x004fd80000000000 */
[----:B0-----:R-:W-:Y:S05]  /*4b70*/  @P0 BRA `(.L_x_166) ;  /* 0xfffffff800880947 */ /* 0x001fea000383ffff */
[----:B------:R-:W-:Y:S05]  /*4b80*/  EXIT ;  /* 0x000000000000794d */ /* 0x000fea0003800000 */
        .weak           $__internal_3_$__cuda_sm20_rcp_rn_f32_slowpath
        .type           $__internal_3_$__cuda_sm20_rcp_rn_f32_slowpath,@function
        .size           $__internal_3_$__cuda_sm20_rcp_rn_f32_slowpath,($__internal_4_$__cuda_sm20_sqrt_rn_f32_slowpath - $__internal_3_$__cuda_sm20_rcp_rn_f32_slowpath)
$__internal_3_$__cuda_sm20_rcp_rn_f32_slowpath:
[----:B------:R-:W-:-:S04]  /*4b90*/  SHF.L.U32 R3, R6, 0x1, RZ ;  /* 0x0000000106037819 */ /* 0x000fc800000006ff */
[----:B------:R-:W-:Y:S01]  /*4ba0*/  SHF.R.U32.HI R10, RZ, 0x18, R3 ;  /* 0x00000018ff0a7819 */ /* 0x000fe20000011603 */
[----:B------:R-:W-:-:S03]  /*4bb0*/  IMAD.MOV.U32 R3, RZ, RZ, R6 ;  /* 0x000000ffff037224 */ /* 0x000fc600078e0006 */
[----:B------:R-:W-:-:S13]  /*4bc0*/  ISETP.NE.U32.AND P0, PT, R10, RZ, PT ;  /* 0x000000ff0a00720c */ /* 0x000fda0003f05070 */
[----:B------:R-:W-:Y:S05]  /*4bd0*/  @P0 BRA `(.L_x_167) ;  /* 0x00000000002c0947 */ /* 0x000fea0003800000 */
[----:B------:R-:W-:-:S04]  /*4be0*/  SHF.L.U32 R5, R3, 0x1, RZ ;  /* 0x0000000103057819 */ /* 0x000fc800000006ff */
[----:B------:R-:W-:-:S13]  /*4bf0*/  ISETP.NE.AND P0, PT, R5, RZ, PT ;  /* 0x000000ff0500720c */ /* 0x000fda0003f05270 */
[----:B------:R2:W3:Y:S01]  /*4c00*/  @!P0 MUFU.RCP R5, R3 ;  /* 0x0000000300058308 */ /* 0x0004e20000001000 */
[----:B------:R-:W-:Y:S05]  /*4c10*/  @!P0 BRA `(.L_x_168) ;  /* 0x0000000000a48947 */ /* 0x000fea0003800000 */
[----:B------:R-:W-:-:S04]  /*4c20*/  FFMA R6, R3, 1.84467440737095516160e+19, RZ ;  /* 0x5f80000003067823 */ /* 0x000fc800000000ff */
[----:B--2---:R-:W3:Y:S02]  /*4c30*/  MUFU.RCP R3, R6 ;  /* 0x0000000600037308 */ /* 0x004ee40000001000 */
[----:B---3--:R-:W-:-:S04]  /*4c40*/  FFMA R5, R6, R3, -1 ;  /* 0xbf80000006057423 */ /* 0x008fc80000000003 */
[----:B------:R-:W-:-:S04]  /*4c50*/  FADD.FTZ R8, -R5, -RZ ;  /* 0x800000ff05087221 */ /* 0x000fc80000010100 */
[----:B------:R-:W-:-:S04]  /*4c60*/  FFMA R3, R3, R8, R3 ;  /* 0x0000000803037223 */ /* 0x000fc80000000003 */
[----:B------:R-:W-:Y:S01]  /*4c70*/  FFMA R5, R3, 1.84467440737095516160e+19, RZ ;  /* 0x5f80000003057823 */ /* 0x000fe200000000ff */
[----:B------:R-:W-:Y:S06]  /*4c80*/  BRA `(.L_x_168) ;  /* 0x0000000000887947 */ /* 0x000fec0003800000 */
.L_x_167:
[----:B------:R-:W-:-:S05]  /*4c90*/  VIADD R22, R10, 0xffffff03 ;  /* 0xffffff030a167836 */ /* 0x000fca0000000000 */
        /* <DEDUP_REMOVED lines=25> */
[----:B------:R-:W-:Y:S01]  /*4e30*/  ISETP.GE.AND P0, PT, R5, RZ, PT ;  /* 0x000000ff0500720c */ /* 0x000fe20003f06270 */
[----:B------:R-:W-:-:S05]  /*4e40*/  VIADD R5, R10, 0xffffff04 ;  /* 0xffffff040a057836 */ /* 0x000fca0000000000 */
[----:B------:R-:W-:-:S07]  /*4e50*/  SHF.R.U32.HI R6, RZ, R5, R6 ;  /* 0x00000005ff067219 */ /* 0x000fce0000011606 */
[----:B------:R-:W-:-:S05]  /*4e60*/  @!P0 IADD3 R6, PT, PT, R6, 0x1, RZ ;  /* 0x0000000106068810 */ /* 0x000fca0007ffe0ff */
[----:B------:R-:W-:-:S05]  /*4e70*/  @!P2 IMAD.SHL.U32 R6, R6, 0x2, RZ ;  /* 0x000000020606a824 */ /* 0x000fca00078e00ff */
[----:B------:R-:W-:Y:S01]  /*4e80*/  LOP3.LUT R5, R6, 0x80000000, R3, 0xf8, !PT ;  /* 0x8000000006057812 */ /* 0x000fe200078ef803 */
[----:B------:R-:W-:Y:S06]  /*4e90*/  BRA `(.L_x_168) ;  /* 0x0000000000047947 */ /* 0x000fec0003800000 */
.L_x_169:
[----:B------:R0:W1:Y:S02]  /*4ea0*/  MUFU.RCP R5, R3 ;  /* 0x0000000300057308 */ /* 0x0000640000001000 */
.L_x_168:
[----:B-1-3--:R-:W-:Y:S01]  /*4eb0*/  MOV R11, R5 ;  /* 0x00000005000b7202 */ /* 0x00afe20000000f00 */
[----:B------:R-:W-:-:S04]  /*4ec0*/  IMAD.MOV.U32 R5, RZ, RZ, 0x0 ;  /* 0x00000000ff057424 */ /* 0x000fc800078e00ff */
[----:B0-2---:R-:W-:Y:S05]  /*4ed0*/  RET.REL.NODEC R4 `(uma_batch_f32) ;  /* 0xffffffb004487950 */ /* 0x005fea0003c3ffff */
        .weak           $__internal_4_$__cuda_sm20_sqrt_rn_f32_slowpath
        .type           $__internal_4_$__cuda_sm20_sqrt_rn_f32_slowpath,@function
        .size           $__internal_4_$__cuda_sm20_sqrt_rn_f32_slowpath,($__internal_5_$__cuda_sm3x_div_rn_noftz_f32_slowpath - $__internal_4_$__cuda_sm20_sqrt_rn_f32_slowpath)
$__internal_4_$__cuda_sm20_sqrt_rn_f32_slowpath:
[----:B------:R-:W-:-:S13]  /*4ee0*/  LOP3.LUT P0, RZ, R3, 0x7fffffff, RZ, 0xc0, !PT ;  /* 0x7fffffff03ff7812 */ /* 0x000fda000780c0ff */
[----:B------:R-:W-:Y:S01]  /*4ef0*/  @!P0 MOV R4, R3 ;  /* 0x0000000300048202 */ /* 0x000fe20000000f00 */
[----:B------:R-:W-:Y:S06]  /*4f00*/  @!P0 BRA `(.L_x_170) ;  /* 0x0000000000408947 */ /* 0x000fec0003800000 */
[----:B------:R-:W-:-:S13]  /*4f10*/  FSETP.GEU.FTZ.AND P0, PT, R3, RZ, PT ;  /* 0x000000ff0300720b */ /* 0x000fda0003f1e000 */
[----:B------:R-:W-:Y:S01]  /*4f20*/  @!P0 IMAD.MOV.U32 R4, RZ, RZ, 0x7fffffff ;  /* 0x7fffffffff048424 */ /* 0x000fe200078e00ff */
        /* <DEDUP_REMOVED lines=8> */
[----:B------:R-:W-:Y:S01]  /*4fb0*/  @P0 FMUL.FTZ R12, R4, 0.5 ;  /* 0x3f000000040c0820 */ /* 0x000fe20000410000 */
[----:B------:R-:W-:Y:S02]  /*4fc0*/  @!P0 MOV R4, R3 ;  /* 0x0000000300048202 */ /* 0x000fe40000000f00 */
[----:B------:R-:W-:-:S04]  /*4fd0*/  @P0 FADD.FTZ R10, -R6, -RZ ;  /* 0x800000ff060a0221 */ /* 0x000fc80000010100 */
[----:B------:R-:W-:-:S04]  /*4fe0*/  @P0 FFMA R11, R6, R10, R5 ;  /* 0x0000000a060b0223 */ /* 0x000fc80000000005 */
[----:B------:R-:W-:-:S04]  /*4ff0*/  @P0 FFMA R11, R11, R12, R6 ;  /* 0x0000000c0b0b0223 */ /* 0x000fc80000000006 */
[----:B------:R-:W-:-:S07]  /*5000*/  @P0 FMUL.FTZ R4, R11, 2.3283064365386962891e-10 ;  /* 0x2f8000000b040820 */ /* 0x000fce0000410000 */
.L_x_170:
[----:B------:R-:W-:Y:S01]  /*5010*/  IMAD.MOV.U32 R3, RZ, RZ, R4 ;  /* 0x000000ffff037224 */ /* 0x000fe200078e0004 */
[----:B------:R-:W-:Y:S01]  /*5020*/  MOV R4, R13 ;  /* 0x0000000d00047202 */ /* 0x000fe20000000f00 */
[----:B------:R-:W-:-:S04]  /*5030*/  IMAD.MOV.U32 R5, RZ, RZ, 0x0 ;  /* 0x00000000ff057424 */ /* 0x000fc800078e00ff */
[----:B------:R-:W-:Y:S05]  /*5040*/  RET.REL.NODEC R4 `(uma_batch_f32) ;  /* 0xffffffac04ec7950 */ /* 0x000fea0003c3ffff */
        .weak           $__internal_5_$__cuda_sm3x_div_rn_noftz_f32_slowpath
        .type           $__internal_5_$__cuda_sm3x_div_rn_noftz_f32_slowpath,@function
        .size           $__internal_5_$__cuda_sm3x_div_rn_noftz_f32_slowpath,(.L_x_188 - $__internal_5_$__cuda_sm3x_div_rn_noftz_f32_slowpath)
$__internal_5_$__cuda_sm3x_div_rn_noftz_f32_slowpath:
        /* <DEDUP_REMOVED lines=29> */
[----:B------:R-:W-:Y:S01]  /*5220*/  @P0 IMAD.MOV.U32 R5, RZ, RZ, RZ ;  /* 0x000000ffff050224 */ /* 0x000fe200078e00ff */
[----:B------:R-:W-:Y:S01]  /*5230*/  @!P0 MOV R5, 0xffffffc0 ;  /* 0xffffffc000058802 */ /* 0x000fe20000000f00 */
[----:B------:R-:W-:Y:S01]  /*5240*/  @!P0 FFMA R4, R4, 1.84467440737095516160e+19, RZ ;  /* 0x5f80000004048823 */ /* 0x000fe200000000ff */
[----:B------:R-:W-:-:S03]  /*5250*/  @!P2 FFMA R3, R3, 1.84467440737095516160e+19, RZ ;  /* 0x5f8000000303a823 */ /* 0x000fc600000000ff */
[----:B------:R-:W-:-:S07]  /*5260*/  @!P2 VIADD R5, R5, 0x40 ;  /* 0x000000400505a836 */ /* 0x000fce0000000000 */
.L_x_172:
[----:B------:R-:W-:Y:S01]  /*5270*/  LEA R36, R6, 0xc0800000, 0x17 ;  /* 0xc080000006247811 */ /* 0x000fe200078eb8ff */
[----:B------:R-:W-:Y:S01]  /*5280*/  VIADD R35, R35, 0xffffff81 ;  /* 0xffffff8123237836 */ /* 0x000fe20000000000 */
[----:B------:R-:W-:Y:S02]  /*5290*/  BSSY.RECONVERGENT B1, `(.L_x_177) ;  /* 0x0000035000017945 */ /* 0x000fe40003800200 */
[----:B------:R-:W-:Y:S01]  /*52a0*/  IADD3 R39, PT, PT, -R36, R3, RZ ;  /* 0x0000000324277210 */ /* 0x000fe20007ffe1ff */
[C---:B------:R-:W-:Y:S01]  /*52b0*/  IMAD R3, R35.reuse, -0x800000, R4 ;  /* 0xff80000023037824 */ /* 0x040fe200078e0204 */
[----:B------:R-:W-:Y:S02]  /*52c0*/  IADD3 R6, PT, PT, R35, 0x7f, -R6 ;  /* 0x0000007f23067810 */ /* 0x000fe40007ffe806 */
[----:B------:R-:W0:Y:S01]  /*52d0*/  MUFU.RCP R37, R39 ;  /* 0x0000002700257308 */ /* 0x000e220000001000 */
[----:B------:R-:W-:Y:S01]  /*52e0*/  FADD.FTZ R36, -R39, -RZ ;  /* 0x800000ff27247221 */ /* 0x000fe20000010100 */
[----:B------:R-:W-:-:S03]  /*52f0*/  IADD3 R6, PT, PT, R6, R5, RZ ;  /* 0x0000000506067210 */ /* 0x000fc60007ffe0ff */
[----:B0-----:R-:W-:-:S04]  /*5300*/  FFMA R38, R37, R36, 1 ;  /* 0x3f80000025267423 */ /* 0x001fc80000000024 */
[----:B------:R-:W-:-:S04]  /*5310*/  FFMA R38, R37, R38, R37 ;  /* 0x0000002625267223 */ /* 0x000fc80000000025 */
[----:B------:R-:W-:-:S04]  /*5320*/  FFMA R37, R3, R38, RZ ;  /* 0x0000002603257223 */ /* 0x000fc800000000ff */
[----:B------:R-:W-:-:S04]  /*5330*/  FFMA R4, R36, R37, R3 ;  /* 0x0000002524047223 */ /* 0x000fc80000000003 */
[----:B------:R-:W-:-:S04]  /*5340*/  FFMA R37, R38, R4, R37 ;  /* 0x0000000426257223 */ /* 0x000fc80000000025 */
[----:B------:R-:W-:-:S04]  /*5350*/  FFMA R36, R36, R37, R3 ;  /* 0x0000002524247223 */ /* 0x000fc80000000003 */
        /* <DEDUP_REMOVED lines=14> */
[-CC-:B------:R-:W-:Y:S01]  /*5440*/  FFMA.RZ R6, R38, R36.reuse, R37.reuse ;  /* 0x0000002426067223 */ /* 0x180fe2000000c025 */
[----:B------:R-:W-:Y:S02]  /*5450*/  VIADD R35, R4, 0x20 ;  /* 0x0000002004237836 */ /* 0x000fe40000000000 */
[CCC-:B------:R-:W-:Y:S01]  /*5460*/  FFMA.RP R5, R38.reuse, R36.reuse, R37.reuse ;  /* 0x0000002426057223 */ /* 0x1c0fe20000008025 */
[----:B------:R-:W-:Y:S01]  /*5470*/  FFMA.RM R36, R38, R36, R37 ;  /* 0x0000002426247223 */ /* 0x000fe20000004025 */
[----:B------:R-:W-:Y:S02]  /*5480*/  ISETP.NE.AND P4, PT, R4, RZ, PT ;  /* 0x000000ff0400720c */ /* 0x000fe40003f85270 */
[----:B------:R-:W-:Y:S02]  /*5490*/  LOP3.LUT R6, R6, 0x7fffff, RZ, 0xc0, !PT ;  /* 0x007fffff06067812 */ /* 0x000fe400078ec0ff */
[----:B------:R-:W-:Y:S02]  /*54a0*/  ISETP.NE.AND P2, PT, R4, RZ, PT ;  /* 0x000000ff0400720c */ /* 0x000fe40003f45270 */
[----:B------:R-:W-:-:S02]  /*54b0*/  LOP3.LUT R6, R6, 0x800000, RZ, 0xfc, !PT ;  /* 0x0080000006067812 */ /* 0x000fc400078efcff */
        /* <DEDUP_REMOVED lines=14> */
.L_x_179:
[----:B------:R-:W-:-:S04]  /*55a0*/  LOP3.LUT R3, R3, 0x80000000, RZ, 0xc0, !PT ;  /* 0x8000000003037812 */ /* 0x000fc800078ec0ff */
[----:B------:R-:W-:Y:S01]  /*55b0*/  LOP3.LUT R3, R3, 0x7f800000, RZ, 0xfc, !PT ;  /* 0x7f80000003037812 */ /* 0x000fe200078efcff */
[----:B------:R-:W-:Y:S06]  /*55c0*/  BRA `(.L_x_180) ;  /* 0x0000000000047947 */ /* 0x000fec0003800000 */
.L_x_178:
[----:B------:R-:W-:-:S07]  /*55d0*/  LEA R3, R6, R3, 0x17 ;  /* 0x0000000306037211 */ /* 0x000fce00078eb8ff */
.L_x_180:
[----:B------:R-:W-:Y:S05]  /*55e0*/  BSYNC.RECONVERGENT B1 ;  /* 0x0000000000017941 */ /* 0x000fea0003800200 */
.L_x_177:
[----:B------:R-:W-:Y:S05]  /*55f0*/  BRA `(.L_x_181) ;  /* 0x0000000000207947 */ /* 0x000fea0003800000 */
.L_x_176:
[----:B------:R-:W-:-:S04]  /*5600*/  LOP3.LUT R3, R3, 0x80000000, R4, 0x48, !PT ;  /* 0x8000000003037812 */ /* 0x000fc800078e4804 */
[----:B------:R-:W-:Y:S01]  /*5610*/  LOP3.LUT R3, R3, 0x7f800000, RZ, 0xfc, !PT ;  /* 0x7f80000003037812 */ /* 0x000fe200078efcff */
[----:B------:R-:W-:Y:S06]  /*5620*/  BRA `(.L_x_181) ;  /* 0x0000000000147947 */ /* 0x000fec0003800000 */
.L_x_175:
[----:B------:R-:W-:Y:S01]  /*5630*/  LOP3.LUT R3, R3, 0x80000000, R4, 0x48, !PT ;  /* 0x8000000003037812 */ /* 0x000fe200078e4804 */
[----:B------:R-:W-:Y:S06]  /*5640*/  BRA `(.L_x_181) ;  /* 0x00000000000c7947 */ /* 0x000fec0003800000 */
.L_x_174:
[----:B------:R-:W0:Y:S01]  /*5650*/  MUFU.RSQ R3, -QNAN ;  /* 0xffc0000000037908 */ /* 0x000e220000001400 */
[----:B------:R-:W-:Y:S05]  /*5660*/  BRA `(.L_x_181) ;  /* 0x0000000000047947 */ /* 0x000fea0003800000 */
.L_x_173:
[----:B------:R-:W-:-:S07]  /*5670*/  FADD.FTZ R3, R4, R3 ;  /* 0x0000000304037221 */ /* 0x000fce0000010000 */
.L_x_181:
[----:B------:R-:W-:Y:S05]  /*5680*/  BSYNC.RECONVERGENT B0 ;  /* 0x0000000000007941 */ /* 0x000fea0003800200 */
.L_x_171:
[----:B------:R-:W-:Y:S02]  /*5690*/  HFMA2 R5, -RZ, RZ, 0, 0 ;  /* 0x00000000ff057431 */ /* 0x000fe400000001ff */
[----:B------:R-:W-:-:S04]  /*56a0*/  IMAD.MOV.U32 R4, RZ, RZ, R32 ;  /* 0x000000ffff047224 */ /* 0x000fc800078e0020 */
[----:B0-----:R-:W-:Y:S05]  /*56b0*/  RET.REL.NODEC R4 `(uma_batch_f32) ;  /* 0xffffffa804507950 */ /* 0x001fea0003c3ffff */
.L_x_182:
        /* <DEDUP_REMOVED lines=12> */
.L_x_188:


//--------------------- .nv.shared.reserved.0     --------------------------
	.section	.nv.shared.reserved.0,"aw",@nobits
	.weak		__nv_reservedSMEM_offset_0_alias
	.size		__nv_reservedSMEM_offset_0_alias, 0, 64
	.other		__nv_reservedSMEM_offset_0_alias,@"STO_CUDA_RESERVED_SHARED STV_DEFAULT"
__nv_reservedSMEM_offset_0_alias:
	.zero		0
	.zero		64


//--------------------- .nv.constant0.uma_many_series_one_param_f32 --------------------------
	.section	.nv.constant0.uma_many_series_one_param_f32,"a",@progbits
	.sectionflags	@""
	.align	4
.nv.constant0.uma_many_series_one_param_f32:
	.zero		968


//--------------------- .nv.constant0.uma_batch_f32 --------------------------
	.section	.nv.constant0.uma_batch_f32,"a",@progbits
	.sectionflags	@""
	.align	4
.nv.constant0.uma_batch_f32:
	.zero		984


//--------------------- SYMBOLS --------------------------

	.type		.nv.reservedSmem.offset0,@object
	.size		.nv.reservedSmem.offset0,0x4
